// auto-generated by cutlass_sweep.gemm — config: {"arch": "sm_100", "cluster_m": 4, "cluster_n": 2, "dtype": "e5m2", "dtype_b": "e5m2", "layout": "nt", "stages": 0, "tile_k": 128, "tile_m": 256, "tile_n": 64}
#include "cutlass/cutlass.h"
#include "cutlass/gemm/collective/collective_builder.hpp"
#include "cutlass/gemm/device/gemm_universal_adapter.h"
#include "cutlass/gemm/kernel/gemm_universal.hpp"
#include "cutlass/epilogue/collective/collective_builder.hpp"

using ElemA = cutlass::float_e5m2_t;
using ElemB = cutlass::float_e5m2_t;
using ElemCD = cutlass::float_e5m2_t;
using Acc  = float;
using TileShape    = cute::Shape<cute::_256, cute::_64, cute::_128>;
using ClusterShape = cute::Shape<cute::_4, cute::_2, cute::_1>;

using CollectiveEpilogue = typename cutlass::epilogue::collective::CollectiveBuilder<
    cutlass::arch::Sm100, cutlass::arch::OpClassTensorOp,
    TileShape, ClusterShape,
    cutlass::epilogue::collective::EpilogueTileAuto,
    Acc, Acc,
    ElemCD, cutlass::layout::RowMajor, 128 / cutlass::sizeof_bits<ElemCD>::value,
    ElemCD, cutlass::layout::RowMajor, 128 / cutlass::sizeof_bits<ElemCD>::value,
    cutlass::epilogue::collective::EpilogueScheduleAuto
  >::CollectiveOp;

using CollectiveMainloop = typename cutlass::gemm::collective::CollectiveBuilder<
    cutlass::arch::Sm100, cutlass::arch::OpClassTensorOp,
    ElemA, cutlass::layout::RowMajor, 128 / cutlass::sizeof_bits<ElemA>::value,
    ElemB, cutlass::layout::ColumnMajor, 128 / cutlass::sizeof_bits<ElemB>::value,
    Acc,
    TileShape, ClusterShape,
    cutlass::gemm::collective::StageCountAutoCarveout<static_cast<int>(sizeof(typename CollectiveEpilogue::SharedStorage))>,
    cutlass::gemm::collective::KernelScheduleAuto
  >::CollectiveOp;

using GemmKernel = cutlass::gemm::kernel::GemmUniversal<
    cute::Shape<int,int,int,int>,
    CollectiveMainloop,
    CollectiveEpilogue
>;
using Gemm = cutlass::gemm::device::GemmUniversalAdapter<GemmKernel>;

// Force the device kernel symbol into the cubin without needing a host main.
auto* _anchor = &cutlass::device_kernel<GemmKernel>;


// ===== COMPILED SASS (sm_100a) =====

	.target	sm_100a

	.elftype	@"ET_EXEC"


//--------------------- .note.nv.tkinfo           --------------------------
	.section	.note.nv.tkinfo,"",@"SHT_NOTE"
	.sectionflags	@"SHF_NOTE_NV_TKINFO"
	.tkinfo
        /*0018*/ 	.word	0x00000002
        /*0030*/ 	.string	""
        /*0030*/ 	.string	"ptxas"
        /*0030*/ 	.string	"Cuda compilation tools, release 13.0, V13.0.88"
        /*0030*/ 	.string	"Build cuda_13.0.r13.0/compiler.36424714_0"
        /*0030*/ 	.string	"-arch sm_100a -m 64 "



//--------------------- .note.nv.cuinfo           --------------------------
	.section	.note.nv.cuinfo,"",@"SHT_NOTE"
	.sectionflags	@"SHF_NOTE_NV_CUINFO"
        /*0018*/ 	.short	0x0002
        /*001a*/ 	.short	0x0064
        /*001c*/ 	.short	0x0082
	.zero		2


//--------------------- .nv.info                  --------------------------
	.section	.nv.info,"",@"SHT_CUDA_INFO"
	.align	4


	//----- nvinfo : EIATTR_REGCOUNT
	.align		4
        /*0000*/ 	.byte	0x04, 0x2f
        /*0002*/ 	.short	(.L_19 - .L_18)
	.align		4
.L_18:
        /*0004*/ 	.word	index@(_ZN7cutlass13device_kernelINS_4gemm6kernel13GemmUniversalIN4cute5tupleIJiiiiEEENS1_10collective13CollectiveMmaINS1_35MainloopSm100TmaUmmaWarpSpecializedILi10ELi2ELi4ENS5_IJNS4_1CILi4EEENSA_ILi2EEENSA_ILi1EEEEEEEENS5_IJNSA_ILi256EEENSA_ILi64EEENSA_ILi128EEEEEENS_12float_e5m2_tENS5_IJlSD_lEEESK_SL_NS4_8TiledMMAINS4_8MMA_AtomIJNS4_10MMA_TraitsINS4_25SM100_MMA_F8F6F4_2x1SM_SSEJSK_SK_fSG_SH_NS4_17integral_constantINS4_4UMMA5MajorELSS_0EEEST_NSQ_INSR_7ScaleInELSU_0EEESV_EEEEEENS4_6LayoutINS5_IJSD_SD_SD_EEENS5_IJNSA_ILi0EEES10_S10_EEEEENS5_IJNS4_10UnderscoreES13_S13_EEEEENS4_28SM100_TMA_2SM_LOAD_MULTICASTENS4_14ComposedLayoutINS4_7SwizzleILi3ELi4ELi3EEENS4_18smem_ptr_flag_bitsILi8EEENSY_INS5_IJNSA_ILi8EEESI_EEENS5_IJSI_SD_EEEEEEEvNS4_8identityES16_S1G_vS1H_EENS_8epilogue10collective18CollectiveEpilogueINS1J_23Sm100TmaWarpSpecializedILi1ELi1ELi64ELb0ELb0EEEJNS5_IJSI_SH_SI_EEENS5_IJNSY_ISI_SD_EENSY_ISH_SD_EEEEESK_SL_SK_SL_NS1J_6fusion15FusionCallbacksIS1N_NS1S_17LinearCombinationISK_fSK_fLNS_15FloatRoundStyleE2EEES1O_S1R_JEEENS4_5SM1004TMEM4LOAD26SM100_TMEM_LOAD_32dp32b64xENS4_13SM90_TMA_LOADENS17_INS18_ILi2ELi4ELi3EEES1B_NSY_INS5_IJS1C_SH_EEENS5_IJSH_SD_EEEEEEENS4_39AutoVectorizingCopyWithAssumedAlignmentILi128EEENS4_14SM90_TMA_STOREES27_S29_S29_EEEvvEEEEvNT_6ParamsE)
        /*0008*/ 	.word	0x0000009a


	//----- nvinfo : EIATTR_FRAME_SIZE
	.align		4
.L_19:
        /*000c*/ 	.byte	0x04, 0x11
        /*000e*/ 	.short	(.L_21 - .L_20)
	.align		4
.L_20:
        /*0010*/ 	.word	index@($__internal_2_$__cuda_sm10x_tcgen05_guardrail_trap_unallocated_columns_being_dealloced)
        /*0014*/ 	.word	0x00000000


	//----- nvinfo : EIATTR_FRAME_SIZE
	.align		4
.L_21:
        /*0018*/ 	.byte	0x04, 0x11
        /*001a*/ 	.short	(.L_23 - .L_22)
	.align		4
.L_22:
        /*001c*/ 	.word	index@($__internal_1_$__cuda_sm10x_tcgen05_guardrail_trap_phase_invalid_during_alloc)
        /*0020*/ 	.word	0x00000000


	//----- nvinfo : EIATTR_FRAME_SIZE
	.align		4
.L_23:
        /*0024*/ 	.byte	0x04, 0x11
        /*0026*/ 	.short	(.L_25 - .L_24)
	.align		4
.L_24:
        /*0028*/ 	.word	index@($__internal_0_$__cuda_sm10x_tcgen05_guardrail_trap_col_being_dealloced_not_returned_by_alloc)
        /*002c*/ 	.word	0x00000000


	//----- nvinfo : EIATTR_FRAME_SIZE
	.align		4
.L_25:
        /*0030*/ 	.byte	0x04, 0x11
        /*0032*/ 	.short	(.L_27 - .L_26)
	.align		4
.L_26:
        /*0034*/ 	.word	index@(_ZN7cutlass13device_kernelINS_4gemm6kernel13GemmUniversalIN4cute5tupleIJiiiiEEENS1_10collective13CollectiveMmaINS1_35MainloopSm100TmaUmmaWarpSpecializedILi10ELi2ELi4ENS5_IJNS4_1CILi4EEENSA_ILi2EEENSA_ILi1EEEEEEEENS5_IJNSA_ILi256EEENSA_ILi64EEENSA_ILi128EEEEEENS_12float_e5m2_tENS5_IJlSD_lEEESK_SL_NS4_8TiledMMAINS4_8MMA_AtomIJNS4_10MMA_TraitsINS4_25SM100_MMA_F8F6F4_2x1SM_SSEJSK_SK_fSG_SH_NS4_17integral_constantINS4_4UMMA5MajorELSS_0EEEST_NSQ_INSR_7ScaleInELSU_0EEESV_EEEEEENS4_6LayoutINS5_IJSD_SD_SD_EEENS5_IJNSA_ILi0EEES10_S10_EEEEENS5_IJNS4_10UnderscoreES13_S13_EEEEENS4_28SM100_TMA_2SM_LOAD_MULTICASTENS4_14ComposedLayoutINS4_7SwizzleILi3ELi4ELi3EEENS4_18smem_ptr_flag_bitsILi8EEENSY_INS5_IJNSA_ILi8EEESI_EEENS5_IJSI_SD_EEEEEEEvNS4_8identityES16_S1G_vS1H_EENS_8epilogue10collective18CollectiveEpilogueINS1J_23Sm100TmaWarpSpecializedILi1ELi1ELi64ELb0ELb0EEEJNS5_IJSI_SH_SI_EEENS5_IJNSY_ISI_SD_EENSY_ISH_SD_EEEEESK_SL_SK_SL_NS1J_6fusion15FusionCallbacksIS1N_NS1S_17LinearCombinationISK_fSK_fLNS_15FloatRoundStyleE2EEES1O_S1R_JEEENS4_5SM1004TMEM4LOAD26SM100_TMEM_LOAD_32dp32b64xENS4_13SM90_TMA_LOADENS17_INS18_ILi2ELi4ELi3EEES1B_NSY_INS5_IJS1C_SH_EEENS5_IJSH_SD_EEEEEEENS4_39AutoVectorizingCopyWithAssumedAlignmentILi128EEENS4_14SM90_TMA_STOREES27_S29_S29_EEEvvEEEEvNT_6ParamsE)
        /*0038*/ 	.word	0x00000000


	//----- nvinfo : EIATTR_MIN_STACK_SIZE
	.align		4
.L_27:
        /*003c*/ 	.byte	0x04, 0x12
        /*003e*/ 	.short	(.L_29 - .L_28)
	.align		4
.L_28:
        /*0040*/ 	.word	index@(_ZN7cutlass13device_kernelINS_4gemm6kernel13GemmUniversalIN4cute5tupleIJiiiiEEENS1_10collective13CollectiveMmaINS1_35MainloopSm100TmaUmmaWarpSpecializedILi10ELi2ELi4ENS5_IJNS4_1CILi4EEENSA_ILi2EEENSA_ILi1EEEEEEEENS5_IJNSA_ILi256EEENSA_ILi64EEENSA_ILi128EEEEEENS_12float_e5m2_tENS5_IJlSD_lEEESK_SL_NS4_8TiledMMAINS4_8MMA_AtomIJNS4_10MMA_TraitsINS4_25SM100_MMA_F8F6F4_2x1SM_SSEJSK_SK_fSG_SH_NS4_17integral_constantINS4_4UMMA5MajorELSS_0EEEST_NSQ_INSR_7ScaleInELSU_0EEESV_EEEEEENS4_6LayoutINS5_IJSD_SD_SD_EEENS5_IJNSA_ILi0EEES10_S10_EEEEENS5_IJNS4_10UnderscoreES13_S13_EEEEENS4_28SM100_TMA_2SM_LOAD_MULTICASTENS4_14ComposedLayoutINS4_7SwizzleILi3ELi4ELi3EEENS4_18smem_ptr_flag_bitsILi8EEENSY_INS5_IJNSA_ILi8EEESI_EEENS5_IJSI_SD_EEEEEEEvNS4_8identityES16_S1G_vS1H_EENS_8epilogue10collective18CollectiveEpilogueINS1J_23Sm100TmaWarpSpecializedILi1ELi1ELi64ELb0ELb0EEEJNS5_IJSI_SH_SI_EEENS5_IJNSY_ISI_SD_EENSY_ISH_SD_EEEEESK_SL_SK_SL_NS1J_6fusion15FusionCallbacksIS1N_NS1S_17LinearCombinationISK_fSK_fLNS_15FloatRoundStyleE2EEES1O_S1R_JEEENS4_5SM1004TMEM4LOAD26SM100_TMEM_LOAD_32dp32b64xENS4_13SM90_TMA_LOADENS17_INS18_ILi2ELi4ELi3EEES1B_NSY_INS5_IJS1C_SH_EEENS5_IJSH_SD_EEEEEEENS4_39AutoVectorizingCopyWithAssumedAlignmentILi128EEENS4_14SM90_TMA_STOREES27_S29_S29_EEEvvEEEEvNT_6ParamsE)
        /*0044*/ 	.word	0x00000000
.L_29:


//--------------------- .nv.compat                --------------------------
	.section	.nv.compat,"",@"SHT_CUDA_COMPAT_INFO"
	.align	4
        /*0000*/ 	.byte	0x02, 0x09, 0x01, 0x00, 0x02, 0x02, 0x02, 0x00, 0x02, 0x05, 0x05, 0x00, 0x03, 0x07, 0x01, 0x01
        /*0010*/ 	.byte	0x02, 0x03, 0x01, 0x00, 0x02, 0x06, 0x01, 0x00, 0x04, 0x0b, 0x08, 0x00, 0x09, 0x00, 0x00, 0x00
        /*0020*/ 	.byte	0x00, 0x00, 0x00, 0x00


//--------------------- .nv.info._ZN7cutlass13device_kernelINS_4gemm6kernel13GemmUniversalIN4cute5tupleIJiiiiEEENS1_10collective13CollectiveMmaINS1_35MainloopSm100TmaUmmaWarpSpecializedILi10ELi2ELi4ENS5_IJNS4_1CILi4EEENSA_ILi2EEENSA_ILi1EEEEEEEENS5_IJNSA_ILi256EEENSA_ILi64EEENSA_ILi128EEEEEENS_12float_e5m2_tENS5_IJlSD_lEEESK_SL_NS4_8TiledMMAINS4_8MMA_AtomIJNS4_10MMA_TraitsINS4_25SM100_MMA_F8F6F4_2x1SM_SSEJSK_SK_fSG_SH_NS4_17integral_constantINS4_4UMMA5MajorELSS_0EEEST_NSQ_INSR_7ScaleInELSU_0EEESV_EEEEEENS4_6LayoutINS5_IJSD_SD_SD_EEENS5_IJNSA_ILi0EEES10_S10_EEEEENS5_IJNS4_10UnderscoreES13_S13_EEEEENS4_28SM100_TMA_2SM_LOAD_MULTICASTENS4_14ComposedLayoutINS4_7SwizzleILi3ELi4ELi3EEENS4_18smem_ptr_flag_bitsILi8EEENSY_INS5_IJNSA_ILi8EEESI_EEENS5_IJSI_SD_EEEEEEEvNS4_8identityES16_S1G_vS1H_EENS_8epilogue10collective18CollectiveEpilogueINS1J_23Sm100TmaWarpSpecializedILi1ELi1ELi64ELb0ELb0EEEJNS5_IJSI_SH_SI_EEENS5_IJNSY_ISI_SD_EENSY_ISH_SD_EEEEESK_SL_SK_SL_NS1J_6fusion15FusionCallbacksIS1N_NS1S_17LinearCombinationISK_fSK_fLNS_15FloatRoundStyleE2EEES1O_S1R_JEEENS4_5SM1004TMEM4LOAD26SM100_TMEM_LOAD_32dp32b64xENS4_13SM90_TMA_LOADENS17_INS18_ILi2ELi4ELi3EEES1B_NSY_INS5_IJS1C_SH_EEENS5_IJSH_SD_EEEEEEENS4_39AutoVectorizingCopyWithAssumedAlignmentILi128EEENS4_14SM90_TMA_STOREES27_S29_S29_EEEvvEEEEvNT_6ParamsE --------------------------
	.section	.nv.info._ZN7cutlass13device_kernelINS_4gemm6kernel13GemmUniversalIN4cute5tupleIJiiiiEEENS1_10collective13CollectiveMmaINS1_35MainloopSm100TmaUmmaWarpSpecializedILi10ELi2ELi4ENS5_IJNS4_1CILi4EEENSA_ILi2EEENSA_ILi1EEEEEEEENS5_IJNSA_ILi256EEENSA_ILi64EEENSA_ILi128EEEEEENS_12float_e5m2_tENS5_IJlSD_lEEESK_SL_NS4_8TiledMMAINS4_8MMA_AtomIJNS4_10MMA_TraitsINS4_25SM100_MMA_F8F6F4_2x1SM_SSEJSK_SK_fSG_SH_NS4_17integral_constantINS4_4UMMA5MajorELSS_0EEEST_NSQ_INSR_7ScaleInELSU_0EEESV_EEEEEENS4_6LayoutINS5_IJSD_SD_SD_EEENS5_IJNSA_ILi0EEES10_S10_EEEEENS5_IJNS4_10UnderscoreES13_S13_EEEEENS4_28SM100_TMA_2SM_LOAD_MULTICASTENS4_14ComposedLayoutINS4_7SwizzleILi3ELi4ELi3EEENS4_18smem_ptr_flag_bitsILi8EEENSY_INS5_IJNSA_ILi8EEESI_EEENS5_IJSI_SD_EEEEEEEvNS4_8identityES16_S1G_vS1H_EENS_8epilogue10collective18CollectiveEpilogueINS1J_23Sm100TmaWarpSpecializedILi1ELi1ELi64ELb0ELb0EEEJNS5_IJSI_SH_SI_EEENS5_IJNSY_ISI_SD_EENSY_ISH_SD_EEEEESK_SL_SK_SL_NS1J_6fusion15FusionCallbacksIS1N_NS1S_17LinearCombinationISK_fSK_fLNS_15FloatRoundStyleE2EEES1O_S1R_JEEENS4_5SM1004TMEM4LOAD26SM100_TMEM_LOAD_32dp32b64xENS4_13SM90_TMA_LOADENS17_INS18_ILi2ELi4ELi3EEES1B_NSY_INS5_IJS1C_SH_EEENS5_IJSH_SD_EEEEEEENS4_39AutoVectorizingCopyWithAssumedAlignmentILi128EEENS4_14SM90_TMA_STOREES27_S29_S29_EEEvvEEEEvNT_6ParamsE,"",@"SHT_CUDA_INFO"
	.sectionflags	@""
	.align	4


	//----- nvinfo : EIATTR_CUDA_API_VERSION
	.align		4
        /*0000*/ 	.byte	0x04, 0x37
        /*0002*/ 	.short	(.L_31 - .L_30)
.L_30:
        /*0004*/ 	.word	0x00000082


	//----- nvinfo : EIATTR_KPARAM_INFO
	.align		4
.L_31:
        /*0008*/ 	.byte	0x04, 0x17
        /*000a*/ 	.short	(.L_33 - .L_32)
.L_32:
        /*000c*/ 	.word	0x00000000
        /*0010*/ 	.short	0x0000
        /*0012*/ 	.short	0x0000
        /*0014*/ 	.byte	0x00, 0xf0, 0x01, 0x20


	//----- nvinfo : EIATTR_AT_ENTRY_FRAGMENTS
	.align		4
.L_33:
        /*0018*/ 	.byte	0x04, 0x4f
        /*001a*/ 	.short	(.L_35 - .L_34)


	//   ....[0]....
.L_34:
        /*001c*/ 	.word	0x00000007


	//----- nvinfo : EIATTR_RESERVED_SMEM_USED
	.align		4
.L_35:
        /*0020*/ 	.byte	0x01, 0x41
	.zero		2


	//----- nvinfo : EIATTR_SPARSE_MMA_MASK
	.align		4
        /*0024*/ 	.byte	0x03, 0x50
        /*0026*/ 	.short	0x0000


	//----- nvinfo : EIATTR_TCGEN05_2CTA_USED
	.align		4
        /*0028*/ 	.byte	0x01, 0x52
	.zero		2


	//----- nvinfo : EIATTR_MAXREG_COUNT
	.align		4
        /*002c*/ 	.byte	0x03, 0x1b
        /*002e*/ 	.short	0x00ff


	//----- nvinfo : EIATTR_NUM_BARRIERS
	.align		4
        /*0030*/ 	.byte	0x02, 0x4c
        /*0032*/ 	.byte	0x07
	.zero		1


	//----- nvinfo : EIATTR_EXTERNS
	.align		4
        /*0034*/ 	.byte	0x04, 0x0f
        /*0036*/ 	.short	(.L_37 - .L_36)


	//   ....[0]....
	.align		4
.L_36:
        /*0038*/ 	.word	index@(__assertfail)


	//----- nvinfo : EIATTR_MERCURY_ISA_VERSION
	.align		4
.L_37:
        /*003c*/ 	.byte	0x03, 0x5f
        /*003e*/ 	.short	0x0101


	//----- nvinfo : EIATTR_INT_WARP_WIDE_INSTR_OFFSETS
	.align		4
        /*0040*/ 	.byte	0x04, 0x31
        /*0042*/ 	.short	(.L_39 - .L_38)


	//   ....[0]....
.L_38:
        /*0044*/ 	.word	0x00000e10


	//   ....[1]....
        /*0048*/ 	.word	0x00000e90


	//   ....[2]....
        /*004c*/ 	.word	0x000046d0


	//   ....[3]....
        /*0050*/ 	.word	0x00004700


	//   ....[4]....
        /*0054*/ 	.word	0x00004750


	//   ....[5]....
        /*0058*/ 	.word	0x000051e0


	//   ....[6]....
        /*005c*/ 	.word	0x00005290


	//----- nvinfo : EIATTR_COOP_GROUP_MASK_REGIDS
	.align		4
.L_39:
        /*0060*/ 	.byte	0x04, 0x29
        /*0062*/ 	.short	(.L_41 - .L_40)


	//   ....[0]....
.L_40:
        /*0064*/ 	.word	0xffffffff


	//   ....[1]....
        /*0068*/ 	.word	0xffffffff


	//   ....[2]....
        /*006c*/ 	.word	0xffffffff


	//   ....[3]....
        /*0070*/ 	.word	0xffffffff


	//   ....[4]....
        /*0074*/ 	.word	0xffffffff


	//   ....[5]....
        /*0078*/ 	.word	0xffffffff


	//   ....[6]....
        /*007c*/ 	.word	0xffffffff


	//   ....[7]....
        /*0080*/ 	.word	0xffffffff


	//   ....[8]....
        /*0084*/ 	.word	0xffffffff


	//   ....[9]....
        /*0088*/ 	.word	0xffffffff


	//   ....[10]....
        /*008c*/ 	.word	0xffffffff


	//   ....[11]....
        /*0090*/ 	.word	0xffffffff


	//   ....[12]....
        /*0094*/ 	.word	0xffffffff


	//   ....[13]....
        /*0098*/ 	.word	0xffffffff


	//----- nvinfo : EIATTR_COOP_GROUP_INSTR_OFFSETS
	.align		4
.L_41:
        /*009c*/ 	.byte	0x04, 0x28
        /*009e*/ 	.short	(.L_43 - .L_42)


	//   ....[0]....
.L_42:
        /*00a0*/ 	.word	0x000000c0


	//   ....[1]....
        /*00a4*/ 	.word	0x00000500


	//   ....[2]....
        /*00a8*/ 	.word	0x000007b0


	//   ....[3]....
        /*00ac*/ 	.word	0x000008e0


	//   ....[4]....
        /*00b0*/ 	.word	0x000009d0


	//   ....[5]....
        /*00b4*/ 	.word	0x00000b30


	//   ....[6]....
        /*00b8*/ 	.word	0x00000cc0


	//   ....[7]....
        /*00bc*/ 	.word	0x00000f10


	//   ....[8]....
        /*00c0*/ 	.word	0x00002340


	//   ....[9]....
        /*00c4*/ 	.word	0x000034c0


	//   ....[10]....
        /*00c8*/ 	.word	0x00003990


	//   ....[11]....
        /*00cc*/ 	.word	0x000039c0


	//   ....[12]....
        /*00d0*/ 	.word	0x000045e0


	//   ....[13]....
        /*00d4*/ 	.word	0x000047f0


	//----- nvinfo : EIATTR_VRC_CTA_INIT_COUNT
	.align		4
.L_43:
        /*00d8*/ 	.byte	0x02, 0x4a
        /*00da*/ 	.byte	0x80
	.zero		1


	//----- nvinfo : EIATTR_SYSCALL_OFFSETS
	.align		4
        /*00dc*/ 	.byte	0x04, 0x46
        /*00de*/ 	.short	(.L_45 - .L_44)


	//   ....[0]....
.L_44:
        /*00e0*/ 	.word	0x00005d20


	//   ....[1]....
        /*00e4*/ 	.word	0x00005e60


	//   ....[2]....
        /*00e8*/ 	.word	0x00006610


	//----- nvinfo : EIATTR_MBARRIER_INSTR_OFFSETS
	.align		4
.L_45:
        /*00ec*/ 	.byte	0x04, 0x39
        /*00ee*/ 	.short	(.L_47 - .L_46)


	//   ....[0]....
.L_46:
        /*00f0*/ 	.word	0x00000650
        /*00f4*/ 	.word	0x000000ff
        /*00f8*/ 	.word	0x00000000
        /*00fc*/ 	.short	0x0100
        /*00fe*/ 	.byte	0x06
	.zero		1


	//   ....[1]....
        /*0100*/ 	.word	0x00000660
        /*0104*/ 	.word	0x000000ff
        /*0108*/ 	.word	0x00000050
        /*010c*/ 	.short	0x0100
        /*010e*/ 	.byte	0x06
	.zero		1


	//   ....[2]....
        /*0110*/ 	.word	0x00000670
        /*0114*/ 	.word	0x000000ff
        /*0118*/ 	.word	0x00000008
        /*011c*/ 	.short	0x0100
        /*011e*/ 	.byte	0x06
	.zero		1


	//   ....[3]....
        /*0120*/ 	.word	0x00000680
        /*0124*/ 	.word	0x000000ff
        /*0128*/ 	.word	0x00000058
        /*012c*/ 	.short	0x0100
        /*012e*/ 	.byte	0x06
	.zero		1


	//   ....[4]....
        /*0130*/ 	.word	0x00000690
        /*0134*/ 	.word	0x000000ff
        /*0138*/ 	.word	0x00000010
        /*013c*/ 	.short	0x0100
        /*013e*/ 	.byte	0x06
	.zero		1


	//   ....[5]....
        /*0140*/ 	.word	0x000006a0
        /*0144*/ 	.word	0x000000ff
        /*0148*/ 	.word	0x00000060
        /*014c*/ 	.short	0x0100
        /*014e*/ 	.byte	0x06
	.zero		1


	//   ....[6]....
        /*0150*/ 	.word	0x000006b0
        /*0154*/ 	.word	0x000000ff
        /*0158*/ 	.word	0x00000018
        /*015c*/ 	.short	0x0100
        /*015e*/ 	.byte	0x06
	.zero		1


	//   ....[7]....
        /*0160*/ 	.word	0x000006c0
        /*0164*/ 	.word	0x000000ff
        /*0168*/ 	.word	0x00000068
        /*016c*/ 	.short	0x0100
        /*016e*/ 	.byte	0x06
	.zero		1


	//   ....[8]....
        /*0170*/ 	.word	0x000006d0
        /*0174*/ 	.word	0x000000ff
        /*0178*/ 	.word	0x00000020
        /*017c*/ 	.short	0x0100
        /*017e*/ 	.byte	0x06
	.zero		1


	//   ....[9]....
        /*0180*/ 	.word	0x000006e0
        /*0184*/ 	.word	0x000000ff
        /*0188*/ 	.word	0x00000070
        /*018c*/ 	.short	0x0100
        /*018e*/ 	.byte	0x06
	.zero		1


	//   ....[10]....
        /*0190*/ 	.word	0x000006f0
        /*0194*/ 	.word	0x000000ff
        /*0198*/ 	.word	0x00000028
        /*019c*/ 	.short	0x0100
        /*019e*/ 	.byte	0x06
	.zero		1


	//   ....[11]....
        /*01a0*/ 	.word	0x00000700
        /*01a4*/ 	.word	0x000000ff
        /*01a8*/ 	.word	0x00000078
        /*01ac*/ 	.short	0x0100
        /*01ae*/ 	.byte	0x06
	.zero		1


	//   ....[12]....
        /*01b0*/ 	.word	0x00000710
        /*01b4*/ 	.word	0x000000ff
        /*01b8*/ 	.word	0x00000030
        /*01bc*/ 	.short	0x0100
        /*01be*/ 	.byte	0x06
	.zero		1


	//   ....[13]....
        /*01c0*/ 	.word	0x00000720
        /*01c4*/ 	.word	0x000000ff
        /*01c8*/ 	.word	0x00000080
        /*01cc*/ 	.short	0x0100
        /*01ce*/ 	.byte	0x06
	.zero		1


	//   ....[14]....
        /*01d0*/ 	.word	0x00000730
        /*01d4*/ 	.word	0x000000ff
        /*01d8*/ 	.word	0x00000038
        /*01dc*/ 	.short	0x0100
        /*01de*/ 	.byte	0x06
	.zero		1


	//   ....[15]....
        /*01e0*/ 	.word	0x00000740
        /*01e4*/ 	.word	0x000000ff
        /*01e8*/ 	.word	0x00000088
        /*01ec*/ 	.short	0x0100
        /*01ee*/ 	.byte	0x06
	.zero		1


	//   ....[16]....
        /*01f0*/ 	.word	0x00000750
        /*01f4*/ 	.word	0x000000ff
        /*01f8*/ 	.word	0x00000040
        /*01fc*/ 	.short	0x0100
        /*01fe*/ 	.byte	0x06
	.zero		1


	//   ....[17]....
        /*0200*/ 	.word	0x00000760
        /*0204*/ 	.word	0x000000ff
        /*0208*/ 	.word	0x00000090
        /*020c*/ 	.short	0x0100
        /*020e*/ 	.byte	0x06
	.zero		1


	//   ....[18]....
        /*0210*/ 	.word	0x00000770
        /*0214*/ 	.word	0x000000ff
        /*0218*/ 	.word	0x00000048
        /*021c*/ 	.short	0x0100
        /*021e*/ 	.byte	0x06
	.zero		1


	//   ....[19]....
        /*0220*/ 	.word	0x00000780
        /*0224*/ 	.word	0x000000ff
        /*0228*/ 	.word	0x00000098
        /*022c*/ 	.short	0x0100
        /*022e*/ 	.byte	0x06
	.zero		1


	//   ....[20]....
        /*0230*/ 	.word	0x000008b0
        /*0234*/ 	.word	0x000000ff
        /*0238*/ 	.word	0x000000a0
        /*023c*/ 	.short	0x0100
        /*023e*/ 	.byte	0x06
	.zero		1


	//   ....[21]....
        /*0240*/ 	.word	0x000008c0
        /*0244*/ 	.word	0x000000ff
        /*0248*/ 	.word	0x000000a8
        /*024c*/ 	.short	0x0100
        /*024e*/ 	.byte	0x06
	.zero		1


	//   ....[22]....
        /*0250*/ 	.word	0x000009a0
        /*0254*/ 	.word	0x000000ff
        /*0258*/ 	.word	0x000000b0
        /*025c*/ 	.short	0x0100
        /*025e*/ 	.byte	0x05
	.zero		1


	//   ....[23]....
        /*0260*/ 	.word	0x000009b0
        /*0264*/ 	.word	0x000000ff
        /*0268*/ 	.word	0x000000b8
        /*026c*/ 	.short	0x0100
        /*026e*/ 	.byte	0x05
	.zero		1


	//   ....[24]....
        /*0270*/ 	.word	0x00000ae0
        /*0274*/ 	.word	0x000000ff
        /*0278*/ 	.word	0x000000c0
        /*027c*/ 	.short	0x0100
        /*027e*/ 	.byte	0x05
	.zero		1


	//   ....[25]....
        /*0280*/ 	.word	0x00000af0
        /*0284*/ 	.word	0x000000ff
        /*0288*/ 	.word	0x000000d0
        /*028c*/ 	.short	0x0100
        /*028e*/ 	.byte	0x05
	.zero		1


	//   ....[26]....
        /*0290*/ 	.word	0x00000b00
        /*0294*/ 	.word	0x000000ff
        /*0298*/ 	.word	0x000000c8
        /*029c*/ 	.short	0x0100
        /*029e*/ 	.byte	0x05
	.zero		1


	//   ....[27]....
        /*02a0*/ 	.word	0x00000b10
        /*02a4*/ 	.word	0x000000ff
        /*02a8*/ 	.word	0x000000d8
        /*02ac*/ 	.short	0x0100
        /*02ae*/ 	.byte	0x05
	.zero		1


	//   ....[28]....
        /*02b0*/ 	.word	0x00000c30
        /*02b4*/ 	.word	0x000000ff
        /*02b8*/ 	.word	0x000000e0
        /*02bc*/ 	.short	0x0100
        /*02be*/ 	.byte	0x06
	.zero		1


	//   ....[29]....
        /*02c0*/ 	.word	0x00000c40
        /*02c4*/ 	.word	0x000000ff
        /*02c8*/ 	.word	0x00000100
        /*02cc*/ 	.short	0x0100
        /*02ce*/ 	.byte	0x06
	.zero		1


	//   ....[30]....
        /*02d0*/ 	.word	0x00000c50
        /*02d4*/ 	.word	0x000000ff
        /*02d8*/ 	.word	0x000000e8
        /*02dc*/ 	.short	0x0100
        /*02de*/ 	.byte	0x06
	.zero		1


	//   ....[31]....
        /*02e0*/ 	.word	0x00000c60
        /*02e4*/ 	.word	0x000000ff
        /*02e8*/ 	.word	0x00000108
        /*02ec*/ 	.short	0x0100
        /*02ee*/ 	.byte	0x06
	.zero		1


	//   ....[32]....
        /*02f0*/ 	.word	0x00000c70
        /*02f4*/ 	.word	0x000000ff
        /*02f8*/ 	.word	0x000000f0
        /*02fc*/ 	.short	0x0100
        /*02fe*/ 	.byte	0x06
	.zero		1


	//   ....[33]....
        /*0300*/ 	.word	0x00000c80
        /*0304*/ 	.word	0x000000ff
        /*0308*/ 	.word	0x00000110
        /*030c*/ 	.short	0x0100
        /*030e*/ 	.byte	0x06
	.zero		1


	//   ....[34]....
        /*0310*/ 	.word	0x00000c90
        /*0314*/ 	.word	0x000000ff
        /*0318*/ 	.word	0x000000f8
        /*031c*/ 	.short	0x0100
        /*031e*/ 	.byte	0x06
	.zero		1


	//   ....[35]....
        /*0320*/ 	.word	0x00000ca0
        /*0324*/ 	.word	0x000000ff
        /*0328*/ 	.word	0x00000118
        /*032c*/ 	.short	0x0100
        /*032e*/ 	.byte	0x06
	.zero		1


	//   ....[36]....
        /*0330*/ 	.word	0x00000d90
        /*0334*/ 	.word	0x000000ff
        /*0338*/ 	.word	0x00000120
        /*033c*/ 	.short	0x0100
        /*033e*/ 	.byte	0x05
	.zero		1


	//   ....[37]....
        /*0340*/ 	.word	0x00000da0
        /*0344*/ 	.word	0x000000ff
        /*0348*/ 	.word	0x00000130
        /*034c*/ 	.short	0x0100
        /*034e*/ 	.byte	0x05
	.zero		1


	//   ....[38]....
        /*0350*/ 	.word	0x00000db0
        /*0354*/ 	.word	0x000000ff
        /*0358*/ 	.word	0x00000128
        /*035c*/ 	.short	0x0100
        /*035e*/ 	.byte	0x05
	.zero		1


	//   ....[39]....
        /*0360*/ 	.word	0x00000dc0
        /*0364*/ 	.word	0x000000ff
        /*0368*/ 	.word	0x00000138
        /*036c*/ 	.short	0x0100
        /*036e*/ 	.byte	0x05
	.zero		1


	//   ....[40]....
        /*0370*/ 	.word	0x00000ec0
        /*0374*/ 	.word	0x000000ff
        /*0378*/ 	.word	0x00000140
        /*037c*/ 	.short	0x0100
        /*037e*/ 	.byte	0x04
	.zero		1


	//   ....[41]....
        /*0380*/ 	.word	0x00001ba0
        /*0384*/ 	.word	0x00000000
        /*0388*/ 	.word	0x00000130
        /*038c*/ 	.short	0x010a
        /*038e*/ 	.byte	0xff
	.zero		1


	//   ....[42]....
        /*0390*/ 	.word	0x00001bd0
        /*0394*/ 	.word	0x00000000
        /*0398*/ 	.word	0x00000120
        /*039c*/ 	.short	0x0101
        /*039e*/ 	.byte	0xff
	.zero		1


	//   ....[43]....
        /*03a0*/ 	.word	0x00001c90
        /*03a4*/ 	.word	0x000000ff
        /*03a8*/ 	.word	0x00000050
        /*03ac*/ 	.short	0x010a
        /*03ae*/ 	.byte	0x04
	.zero		1


	//   ....[44]....
        /*03b0*/ 	.word	0x00001d40
        /*03b4*/ 	.word	0x000000ff
        /*03b8*/ 	.word	0x00000050
        /*03bc*/ 	.short	0x010a
        /*03be*/ 	.byte	0x21
	.zero		1


	//   ....[45]....
        /*03c0*/ 	.word	0x00001f00
        /*03c4*/ 	.word	0x000000ff
        /*03c8*/ 	.word	0x00000050
        /*03cc*/ 	.short	0x010a
        /*03ce*/ 	.byte	0x04
	.zero		1


	//   ....[46]....
        /*03d0*/ 	.word	0x00002010
        /*03d4*/ 	.word	0x000000ff
        /*03d8*/ 	.word	0x000000b8
        /*03dc*/ 	.short	0x0101
        /*03de*/ 	.byte	0x11
	.zero		1


	//   ....[47]....
        /*03e0*/ 	.word	0x00002030
        /*03e4*/ 	.word	0x000000ff
        /*03e8*/ 	.word	0x00000050
        /*03ec*/ 	.short	0x010a
        /*03ee*/ 	.byte	0x05
	.zero		1


	//   ....[48]....
        /*03f0*/ 	.word	0x000020b0
        /*03f4*/ 	.word	0x000000ff
        /*03f8*/ 	.word	0x00000050
        /*03fc*/ 	.short	0x010a
        /*03fe*/ 	.byte	0x21
	.zero		1


	//   ....[49]....
        /*0400*/ 	.word	0x00002240
        /*0404*/ 	.word	0x000000ff
        /*0408*/ 	.word	0x00000050
        /*040c*/ 	.short	0x010a
        /*040e*/ 	.byte	0x05
	.zero		1


	//   ....[50]....
        /*0410*/ 	.word	0x00002370
        /*0414*/ 	.word	0x00000003
        /*0418*/ 	.word	0x000000c0
        /*041c*/ 	.short	0x010a
        /*041e*/ 	.byte	0xff
	.zero		1


	//   ....[51]....
        /*0420*/ 	.word	0x000024c0
        /*0424*/ 	.word	0x00000000
        /*0428*/ 	.word	0x00000000
        /*042c*/ 	.short	0x0101
        /*042e*/ 	.byte	0xff
	.zero		1


	//   ....[52]....
        /*0430*/ 	.word	0x000029e0
        /*0434*/ 	.word	0x000000ff
        /*0438*/ 	.word	0x00000000
        /*043c*/ 	.short	0x010a
        /*043e*/ 	.byte	0x04
	.zero		1


	//   ....[53]....
        /*0440*/ 	.word	0x00002a70
        /*0444*/ 	.word	0x000000ff
        /*0448*/ 	.word	0x00000000
        /*044c*/ 	.short	0x010a
        /*044e*/ 	.byte	0x04
	.zero		1


	//   ....[54]....
        /*0450*/ 	.word	0x00002b00
        /*0454*/ 	.word	0x000000ff
        /*0458*/ 	.word	0x00000000
        /*045c*/ 	.short	0x010a
        /*045e*/ 	.byte	0x04
	.zero		1


	//   ....[55]....
        /*0460*/ 	.word	0x00002b90
        /*0464*/ 	.word	0x000000ff
        /*0468*/ 	.word	0x00000000
        /*046c*/ 	.short	0x010a
        /*046e*/ 	.byte	0x04
	.zero		1


	//   ....[56]....
        /*0470*/ 	.word	0x00002c20
        /*0474*/ 	.word	0x000000ff
        /*0478*/ 	.word	0x00000000
        /*047c*/ 	.short	0x010a
        /*047e*/ 	.byte	0x04
	.zero		1


	//   ....[57]....
        /*0480*/ 	.word	0x00002cb0
        /*0484*/ 	.word	0x000000ff
        /*0488*/ 	.word	0x00000000
        /*048c*/ 	.short	0x010a
        /*048e*/ 	.byte	0x04
	.zero		1


	//   ....[58]....
        /*0490*/ 	.word	0x00002d40
        /*0494*/ 	.word	0x000000ff
        /*0498*/ 	.word	0x00000000
        /*049c*/ 	.short	0x010a
        /*049e*/ 	.byte	0x04
	.zero		1


	//   ....[59]....
        /*04a0*/ 	.word	0x00002dd0
        /*04a4*/ 	.word	0x000000ff
        /*04a8*/ 	.word	0x00000000
        /*04ac*/ 	.short	0x010a
        /*04ae*/ 	.byte	0x04
	.zero		1


	//   ....[60]....
        /*04b0*/ 	.word	0x00002e60
        /*04b4*/ 	.word	0x000000ff
        /*04b8*/ 	.word	0x00000000
        /*04bc*/ 	.short	0x010a
        /*04be*/ 	.byte	0x04
	.zero		1


	//   ....[61]....
        /*04c0*/ 	.word	0x00002f00
        /*04c4*/ 	.word	0x00000000
        /*04c8*/ 	.word	0x00000000
        /*04cc*/ 	.short	0x010a
        /*04ce*/ 	.byte	0xff
	.zero		1


	//   ....[62]....
        /*04d0*/ 	.word	0x00003020
        /*04d4*/ 	.word	0x00000002
        /*04d8*/ 	.word	0x00000120
        /*04dc*/ 	.short	0x010a
        /*04de*/ 	.byte	0xff
	.zero		1


	//   ....[63]....
        /*04e0*/ 	.word	0x00003090
        /*04e4*/ 	.word	0x00000002
        /*04e8*/ 	.word	0x00000000
        /*04ec*/ 	.short	0x0101
        /*04ee*/ 	.byte	0xff
	.zero		1


	//   ....[64]....
        /*04f0*/ 	.word	0x000030b0
        /*04f4*/ 	.word	0x000000ff
        /*04f8*/ 	.word	0x000000d0
        /*04fc*/ 	.short	0x010a
        /*04fe*/ 	.byte	0x05
	.zero		1


	//   ....[65]....
        /*0500*/ 	.word	0x000031d0
        /*0504*/ 	.word	0x00000002
        /*0508*/ 	.word	0x000000c0
        /*050c*/ 	.short	0x010a
        /*050e*/ 	.byte	0xff
	.zero		1


	//   ....[66]....
        /*0510*/ 	.word	0x000032d0
        /*0514*/ 	.word	0x00000002
        /*0518*/ 	.word	0x00000000
        /*051c*/ 	.short	0x0101
        /*051e*/ 	.byte	0xff
	.zero		1


	//   ....[67]....
        /*0520*/ 	.word	0x00003360
        /*0524*/ 	.word	0x000000ff
        /*0528*/ 	.word	0x000000d0
        /*052c*/ 	.short	0x0106
        /*052e*/ 	.byte	0x05
	.zero		1


	//   ....[68]....
        /*0530*/ 	.word	0x00003380
        /*0534*/ 	.word	0x000000ff
        /*0538*/ 	.word	0x000000d0
        /*053c*/ 	.short	0x010a
        /*053e*/ 	.byte	0x05
	.zero		1


	//   ....[69]....
        /*0540*/ 	.word	0x00003410
        /*0544*/ 	.word	0x000000ff
        /*0548*/ 	.word	0x000000d0
        /*054c*/ 	.short	0x0106
        /*054e*/ 	.byte	0x04
	.zero		1


	//   ....[70]....
        /*0550*/ 	.word	0x00003450
        /*0554*/ 	.word	0x00000000
        /*0558*/ 	.word	0x000000d0
        /*055c*/ 	.short	0x010a
        /*055e*/ 	.byte	0xff
	.zero		1


	//   ....[71]....
        /*0560*/ 	.word	0x00003690
        /*0564*/ 	.word	0x000000ff
        /*0568*/ 	.word	0x00000008
        /*056c*/ 	.short	0x010a
        /*056e*/ 	.byte	0x04
	.zero		1


	//   ....[72]....
        /*0570*/ 	.word	0x000036b0
        /*0574*/ 	.word	0x000000ff
        /*0578*/ 	.word	0x00000008
        /*057c*/ 	.short	0x010a
        /*057e*/ 	.byte	0x04
	.zero		1


	//   ....[73]....
        /*0580*/ 	.word	0x00003840
        /*0584*/ 	.word	0x000000ff
        /*0588*/ 	.word	0x00000008
        /*058c*/ 	.short	0x010a
        /*058e*/ 	.byte	0x04
	.zero		1


	//   ....[74]....
        /*0590*/ 	.word	0x00003860
        /*0594*/ 	.word	0x000000ff
        /*0598*/ 	.word	0x00000008
        /*059c*/ 	.short	0x010a
        /*059e*/ 	.byte	0x04
	.zero		1


	//   ....[75]....
        /*05a0*/ 	.word	0x00003920
        /*05a4*/ 	.word	0x000000ff
        /*05a8*/ 	.word	0x00000000
        /*05ac*/ 	.short	0x0101
        /*05ae*/ 	.byte	0x05
	.zero		1


	//   ....[76]....
        /*05b0*/ 	.word	0x00003c60
        /*05b4*/ 	.word	0x00000000
        /*05b8*/ 	.word	0x000000c0
        /*05bc*/ 	.short	0x010a
        /*05be*/ 	.byte	0xff
	.zero		1


	//   ....[77]....
        /*05c0*/ 	.word	0x00003d20
        /*05c4*/ 	.word	0x00000000
        /*05c8*/ 	.word	0x00000000
        /*05cc*/ 	.short	0x0101
        /*05ce*/ 	.byte	0xff
	.zero		1


	//   ....[78]....
        /*05d0*/ 	.word	0x00003de0
        /*05d4*/ 	.word	0x000000ff
        /*05d8*/ 	.word	0x00000000
        /*05dc*/ 	.short	0x010a
        /*05de*/ 	.byte	0x06
	.zero		1


	//   ....[79]....
        /*05e0*/ 	.word	0x00003df0
        /*05e4*/ 	.word	0x000000ff
        /*05e8*/ 	.word	0x00000100
        /*05ec*/ 	.short	0x010a
        /*05ee*/ 	.byte	0x07
	.zero		1


	//   ....[80]....
        /*05f0*/ 	.word	0x00003ea0
        /*05f4*/ 	.word	0x000000ff
        /*05f8*/ 	.word	0x00000000
        /*05fc*/ 	.short	0x010a
        /*05fe*/ 	.byte	0x06
	.zero		1


	//   ....[81]....
        /*0600*/ 	.word	0x00003fd0
        /*0604*/ 	.word	0x000000ff
        /*0608*/ 	.word	0x00000000
        /*060c*/ 	.short	0x010a
        /*060e*/ 	.byte	0x1e
	.zero		1


	//   ....[82]....
        /*0610*/ 	.word	0x000042d0
        /*0614*/ 	.word	0x000000ff
        /*0618*/ 	.word	0x00000000
        /*061c*/ 	.short	0x010a
        /*061e*/ 	.byte	0x07
	.zero		1


	//   ....[83]....
        /*0620*/ 	.word	0x00004360
        /*0624*/ 	.word	0x000000ff
        /*0628*/ 	.word	0x00000000
        /*062c*/ 	.short	0x010a
        /*062e*/ 	.byte	0x07
	.zero		1


	//   ....[84]....
        /*0630*/ 	.word	0x000043f0
        /*0634*/ 	.word	0x000000ff
        /*0638*/ 	.word	0x00000000
        /*063c*/ 	.short	0x010a
        /*063e*/ 	.byte	0x07
	.zero		1


	//   ....[85]....
        /*0640*/ 	.word	0x00004490
        /*0644*/ 	.word	0x00000000
        /*0648*/ 	.word	0x00000000
        /*064c*/ 	.short	0x010a
        /*064e*/ 	.byte	0xff
	.zero		1


	//   ....[86]....
        /*0650*/ 	.word	0x000044d0
        /*0654*/ 	.word	0x00000000
        /*0658*/ 	.word	0x00000000
        /*065c*/ 	.short	0x010a
        /*065e*/ 	.byte	0xff
	.zero		1


	//   ....[87]....
        /*0660*/ 	.word	0x00004540
        /*0664*/ 	.word	0x000000ff
        /*0668*/ 	.word	0x00000000
        /*066c*/ 	.short	0x0101
        /*066e*/ 	.byte	0x06
	.zero		1


	//   ....[88]....
        /*0670*/ 	.word	0x00004580
        /*0674*/ 	.word	0x000000ff
        /*0678*/ 	.word	0x00000140
        /*067c*/ 	.short	0x010a
        /*067e*/ 	.byte	0x05
	.zero		1


	//   ....[89]....
        /*0680*/ 	.word	0x000045d0
        /*0684*/ 	.word	0x000000ff
        /*0688*/ 	.word	0x00000000
        /*068c*/ 	.short	0x0101
        /*068e*/ 	.byte	0x06
	.zero		1


	//   ....[90]....
        /*0690*/ 	.word	0x00004a30
        /*0694*/ 	.word	0x00000007
        /*0698*/ 	.word	0x000000c0
        /*069c*/ 	.short	0x010a
        /*069e*/ 	.byte	0xff
	.zero		1


	//   ....[91]....
        /*06a0*/ 	.word	0x00004ba0
        /*06a4*/ 	.word	0x00000000
        /*06a8*/ 	.word	0x00000000
        /*06ac*/ 	.short	0x0101
        /*06ae*/ 	.byte	0xff
	.zero		1


	//   ....[92]....
        /*06b0*/ 	.word	0x00004fb0
        /*06b4*/ 	.word	0x000000ff
        /*06b8*/ 	.word	0x000000b8
        /*06bc*/ 	.short	0x010a
        /*06be*/ 	.byte	0x13
	.zero		1


	//   ....[93]....
        /*06c0*/ 	.word	0x00005120
        /*06c4*/ 	.word	0x000000ff
        /*06c8*/ 	.word	0x000000a8
        /*06cc*/ 	.short	0x010a
        /*06ce*/ 	.byte	0x13
	.zero		1


	//   ....[94]....
        /*06d0*/ 	.word	0x00005330
        /*06d4*/ 	.word	0x000000ff
        /*06d8*/ 	.word	0x000000a0
        /*06dc*/ 	.short	0x010b
        /*06de*/ 	.byte	0x13
	.zero		1


	//   ....[95]....
        /*06e0*/ 	.word	0x00005340
        /*06e4*/ 	.word	0x000000ff
        /*06e8*/ 	.word	0x00000000
        /*06ec*/ 	.short	0x0101
        /*06ee*/ 	.byte	0x36
	.zero		1


	//   ....[96]....
        /*06f0*/ 	.word	0x00005380
        /*06f4*/ 	.word	0x00000000
        /*06f8*/ 	.word	0x000000a8
        /*06fc*/ 	.short	0x010a
        /*06fe*/ 	.byte	0xff
	.zero		1


	//   ....[97]....
        /*0700*/ 	.word	0x00005680
        /*0704*/ 	.word	0x00000003
        /*0708*/ 	.word	0x000000c0
        /*070c*/ 	.short	0x010a
        /*070e*/ 	.byte	0xff
	.zero		1


	//   ....[98]....
        /*0710*/ 	.word	0x00005800
        /*0714*/ 	.word	0x00000000
        /*0718*/ 	.word	0x00000000
        /*071c*/ 	.short	0x0101
        /*071e*/ 	.byte	0xff
	.zero		1


	//   ....[99]....
        /*0720*/ 	.word	0x000061f0
        /*0724*/ 	.word	0x000000ff
        /*0728*/ 	.word	0x000000a0
        /*072c*/ 	.short	0x010a
        /*072e*/ 	.byte	0x39
	.zero		1


	//   ....[100]....
        /*0730*/ 	.word	0x00006200
        /*0734*/ 	.word	0x0000008f
        /*0738*/ 	.word	0x000000e0
        /*073c*/ 	.short	0x010a
        /*073e*/ 	.byte	0xff
	.zero		1


	//   ....[101]....
        /*0740*/ 	.word	0x00006390
        /*0744*/ 	.word	0x000000ff
        /*0748*/ 	.word	0x000000a0
        /*074c*/ 	.short	0x010a
        /*074e*/ 	.byte	0x39
	.zero		1


	//   ....[102]....
        /*0750*/ 	.word	0x00006490
        /*0754*/ 	.word	0x000000ff
        /*0758*/ 	.word	0x00000000
        /*075c*/ 	.short	0x0101
        /*075e*/ 	.byte	0x04
	.zero		1


	//   ....[103]....
        /*0760*/ 	.word	0x000064f0
        /*0764*/ 	.word	0x0000008f
        /*0768*/ 	.word	0x000000e0
        /*076c*/ 	.short	0x010a
        /*076e*/ 	.byte	0xff
	.zero		1


	//   ....[104]....
        /*0770*/ 	.word	0x00006ae0
        /*0774*/ 	.word	0x0000008f
        /*0778*/ 	.word	0x00000000
        /*077c*/ 	.short	0x0101
        /*077e*/ 	.byte	0xff
	.zero		1


	//   ....[105]....
        /*0780*/ 	.word	0x00007940
        /*0784*/ 	.word	0x00000000
        /*0788*/ 	.word	0x00000130
        /*078c*/ 	.short	0x010a
        /*078e*/ 	.byte	0xff
	.zero		1


	//   ....[106]....
        /*0790*/ 	.word	0x000079a0
        /*0794*/ 	.word	0x00000000
        /*0798*/ 	.word	0x00000050
        /*079c*/ 	.short	0x010a
        /*079e*/ 	.byte	0xff
	.zero		1


	//   ....[107]....
        /*07a0*/ 	.word	0x00007a00
        /*07a4*/ 	.word	0x00000000
        /*07a8*/ 	.word	0x00000050
        /*07ac*/ 	.short	0x010a
        /*07ae*/ 	.byte	0xff
	.zero		1


	//   ....[108]....
        /*07b0*/ 	.word	0x00007a50
        /*07b4*/ 	.word	0x00000003
        /*07b8*/ 	.word	0x000000c0
        /*07bc*/ 	.short	0x010a
        /*07be*/ 	.byte	0xff
	.zero		1


	//   ....[109]....
        /*07c0*/ 	.word	0x00007ab0
        /*07c4*/ 	.word	0x00000000
        /*07c8*/ 	.word	0x00000000
        /*07cc*/ 	.short	0x010a
        /*07ce*/ 	.byte	0xff
	.zero		1


	//   ....[110]....
        /*07d0*/ 	.word	0x00007b10
        /*07d4*/ 	.word	0x00000000
        /*07d8*/ 	.word	0x00000000
        /*07dc*/ 	.short	0x010a
        /*07de*/ 	.byte	0xff
	.zero		1


	//   ....[111]....
        /*07e0*/ 	.word	0x00007b70
        /*07e4*/ 	.word	0x00000000
        /*07e8*/ 	.word	0x00000000
        /*07ec*/ 	.short	0x010a
        /*07ee*/ 	.byte	0xff
	.zero		1


	//   ....[112]....
        /*07f0*/ 	.word	0x00007bd0
        /*07f4*/ 	.word	0x00000000
        /*07f8*/ 	.word	0x00000000
        /*07fc*/ 	.short	0x010a
        /*07fe*/ 	.byte	0xff
	.zero		1


	//   ....[113]....
        /*0800*/ 	.word	0x00007c30
        /*0804*/ 	.word	0x00000000
        /*0808*/ 	.word	0x00000000
        /*080c*/ 	.short	0x010a
        /*080e*/ 	.byte	0xff
	.zero		1


	//   ....[114]....
        /*0810*/ 	.word	0x00007c90
        /*0814*/ 	.word	0x00000000
        /*0818*/ 	.word	0x00000000
        /*081c*/ 	.short	0x010a
        /*081e*/ 	.byte	0xff
	.zero		1


	//   ....[115]....
        /*0820*/ 	.word	0x00007cf0
        /*0824*/ 	.word	0x00000000
        /*0828*/ 	.word	0x00000000
        /*082c*/ 	.short	0x010a
        /*082e*/ 	.byte	0xff
	.zero		1


	//   ....[116]....
        /*0830*/ 	.word	0x00007d50
        /*0834*/ 	.word	0x00000000
        /*0838*/ 	.word	0x00000000
        /*083c*/ 	.short	0x010a
        /*083e*/ 	.byte	0xff
	.zero		1


	//   ....[117]....
        /*0840*/ 	.word	0x00007db0
        /*0844*/ 	.word	0x00000000
        /*0848*/ 	.word	0x00000000
        /*084c*/ 	.short	0x010a
        /*084e*/ 	.byte	0xff
	.zero		1


	//   ....[118]....
        /*0850*/ 	.word	0x00007e00
        /*0854*/ 	.word	0x00000002
        /*0858*/ 	.word	0x00000120
        /*085c*/ 	.short	0x010a
        /*085e*/ 	.byte	0xff
	.zero		1


	//   ....[119]....
        /*0860*/ 	.word	0x00007e60
        /*0864*/ 	.word	0x00000002
        /*0868*/ 	.word	0x000000d0
        /*086c*/ 	.short	0x010a
        /*086e*/ 	.byte	0xff
	.zero		1


	//   ....[120]....
        /*0870*/ 	.word	0x00007eb0
        /*0874*/ 	.word	0x00000002
        /*0878*/ 	.word	0x000000c0
        /*087c*/ 	.short	0x010a
        /*087e*/ 	.byte	0xff
	.zero		1


	//   ....[121]....
        /*0880*/ 	.word	0x00007f10
        /*0884*/ 	.word	0x00000000
        /*0888*/ 	.word	0x000000d0
        /*088c*/ 	.short	0x010a
        /*088e*/ 	.byte	0xff
	.zero		1


	//   ....[122]....
        /*0890*/ 	.word	0x00007f70
        /*0894*/ 	.word	0x00000005
        /*0898*/ 	.word	0x00000008
        /*089c*/ 	.short	0x010a
        /*089e*/ 	.byte	0xff
	.zero		1


	//   ....[123]....
        /*08a0*/ 	.word	0x00008060
        /*08a4*/ 	.word	0x00000000
        /*08a8*/ 	.word	0x00000008
        /*08ac*/ 	.short	0x010a
        /*08ae*/ 	.byte	0xff
	.zero		1


	//   ....[124]....
        /*08b0*/ 	.word	0x000080b0
        /*08b4*/ 	.word	0x00000000
        /*08b8*/ 	.word	0x000000c0
        /*08bc*/ 	.short	0x010a
        /*08be*/ 	.byte	0xff
	.zero		1


	//   ....[125]....
        /*08c0*/ 	.word	0x00008110
        /*08c4*/ 	.word	0x00000000
        /*08c8*/ 	.word	0x00000100
        /*08cc*/ 	.short	0x010a
        /*08ce*/ 	.byte	0xff
	.zero		1


	//   ....[126]....
        /*08d0*/ 	.word	0x00008170
        /*08d4*/ 	.word	0x00000000
        /*08d8*/ 	.word	0x00000000
        /*08dc*/ 	.short	0x010a
        /*08de*/ 	.byte	0xff
	.zero		1


	//   ....[127]....
        /*08e0*/ 	.word	0x000081d0
        /*08e4*/ 	.word	0x00000000
        /*08e8*/ 	.word	0x00000000
        /*08ec*/ 	.short	0x010a
        /*08ee*/ 	.byte	0xff
	.zero		1


	//   ....[128]....
        /*08f0*/ 	.word	0x00008230
        /*08f4*/ 	.word	0x00000000
        /*08f8*/ 	.word	0x00000000
        /*08fc*/ 	.short	0x010a
        /*08fe*/ 	.byte	0xff
	.zero		1


	//   ....[129]....
        /*0900*/ 	.word	0x00008290
        /*0904*/ 	.word	0x00000000
        /*0908*/ 	.word	0x00000000
        /*090c*/ 	.short	0x010a
        /*090e*/ 	.byte	0xff
	.zero		1


	//   ....[130]....
        /*0910*/ 	.word	0x000082f0
        /*0914*/ 	.word	0x00000000
        /*0918*/ 	.word	0x00000140
        /*091c*/ 	.short	0x010a
        /*091e*/ 	.byte	0xff
	.zero		1


	//   ....[131]....
        /*0920*/ 	.word	0x00008340
        /*0924*/ 	.word	0x00000007
        /*0928*/ 	.word	0x000000c0
        /*092c*/ 	.short	0x010a
        /*092e*/ 	.byte	0xff
	.zero		1


	//   ....[132]....
        /*0930*/ 	.word	0x000083a0
        /*0934*/ 	.word	0x00000000
        /*0938*/ 	.word	0x000000b8
        /*093c*/ 	.short	0x010a
        /*093e*/ 	.byte	0xff
	.zero		1


	//   ....[133]....
        /*0940*/ 	.word	0x00008400
        /*0944*/ 	.word	0x00000000
        /*0948*/ 	.word	0x000000a8
        /*094c*/ 	.short	0x010a
        /*094e*/ 	.byte	0xff
	.zero		1


	//   ....[134]....
        /*0950*/ 	.word	0x00008450
        /*0954*/ 	.word	0x00000003
        /*0958*/ 	.word	0x000000c0
        /*095c*/ 	.short	0x010a
        /*095e*/ 	.byte	0xff
	.zero		1


	//   ....[135]....
        /*0960*/ 	.word	0x000084b0
        /*0964*/ 	.word	0x00000000
        /*0968*/ 	.word	0x000000a0
        /*096c*/ 	.short	0x010a
        /*096e*/ 	.byte	0xff
	.zero		1


	//   ....[136]....
        /*0970*/ 	.word	0x00008500
        /*0974*/ 	.word	0x0000008f
        /*0978*/ 	.word	0x000000e0
        /*097c*/ 	.short	0x010a
        /*097e*/ 	.byte	0xff
	.zero		1


	//----- nvinfo : EIATTR_NUM_MBARRIERS
	.align		4
.L_47:
        /*0980*/ 	.byte	0x03, 0x38
        /*0982*/ 	.short	0x0029


	//----- nvinfo : EIATTR_EXIT_INSTR_OFFSETS
	.align		4
        /*0984*/ 	.byte	0x04, 0x1c
        /*0986*/ 	.short	(.L_49 - .L_48)


	//   ....[0]....
.L_48:
        /*0988*/ 	.word	0x00002f30


	//   ....[1]....
        /*098c*/ 	.word	0x00003420


	//   ....[2]....
        /*0990*/ 	.word	0x00003480


	//   ....[3]....
        /*0994*/ 	.word	0x00004800


	//   ....[4]....
        /*0998*/ 	.word	0x000053b0


	//   ....[5]....
        /*099c*/ 	.word	0x000053f0


	//   ....[6]....
        /*09a0*/ 	.word	0x00007930


	//----- nvinfo : EIATTR_MAX_THREADS
	.align		4
.L_49:
        /*09a4*/ 	.byte	0x04, 0x05
        /*09a6*/ 	.short	(.L_51 - .L_50)
.L_50:
        /*09a8*/ 	.word	0x00000100
        /*09ac*/ 	.word	0x00000001
        /*09b0*/ 	.word	0x00000001


	//----- nvinfo : EIATTR_CRS_STACK_SIZE
	.align		4
.L_51:
        /*09b4*/ 	.byte	0x04, 0x1e
        /*09b6*/ 	.short	(.L_53 - .L_52)
.L_52:
        /*09b8*/ 	.word	0x00000000


	//----- nvinfo : EIATTR_CBANK_PARAM_SIZE
	.align		4
.L_53:
        /*09bc*/ 	.byte	0x03, 0x19
        /*09be*/ 	.short	0x0800


	//----- nvinfo : EIATTR_PARAM_CBANK
	.align		4
        /*09c0*/ 	.byte	0x04, 0x0a
        /*09c2*/ 	.short	(.L_55 - .L_54)
	.align		4
.L_54:
        /*09c4*/ 	.word	index@(.nv.constant0._ZN7cutlass13device_kernelINS_4gemm6kernel13GemmUniversalIN4cute5tupleIJiiiiEEENS1_10collective13CollectiveMmaINS1_35MainloopSm100TmaUmmaWarpSpecializedILi10ELi2ELi4ENS5_IJNS4_1CILi4EEENSA_ILi2EEENSA_ILi1EEEEEEEENS5_IJNSA_ILi256EEENSA_ILi64EEENSA_ILi128EEEEEENS_12float_e5m2_tENS5_IJlSD_lEEESK_SL_NS4_8TiledMMAINS4_8MMA_AtomIJNS4_10MMA_TraitsINS4_25SM100_MMA_F8F6F4_2x1SM_SSEJSK_SK_fSG_SH_NS4_17integral_constantINS4_4UMMA5MajorELSS_0EEEST_NSQ_INSR_7ScaleInELSU_0EEESV_EEEEEENS4_6LayoutINS5_IJSD_SD_SD_EEENS5_IJNSA_ILi0EEES10_S10_EEEEENS5_IJNS4_10UnderscoreES13_S13_EEEEENS4_28SM100_TMA_2SM_LOAD_MULTICASTENS4_14ComposedLayoutINS4_7SwizzleILi3ELi4ELi3EEENS4_18smem_ptr_flag_bitsILi8EEENSY_INS5_IJNSA_ILi8EEESI_EEENS5_IJSI_SD_EEEEEEEvNS4_8identityES16_S1G_vS1H_EENS_8epilogue10collective18CollectiveEpilogueINS1J_23Sm100TmaWarpSpecializedILi1ELi1ELi64ELb0ELb0EEEJNS5_IJSI_SH_SI_EEENS5_IJNSY_ISI_SD_EENSY_ISH_SD_EEEEESK_SL_SK_SL_NS1J_6fusion15FusionCallbacksIS1N_NS1S_17LinearCombinationISK_fSK_fLNS_15FloatRoundStyleE2EEES1O_S1R_JEEENS4_5SM1004TMEM4LOAD26SM100_TMEM_LOAD_32dp32b64xENS4_13SM90_TMA_LOADENS17_INS18_ILi2ELi4ELi3EEES1B_NSY_INS5_IJS1C_SH_EEENS5_IJSH_SD_EEEEEEENS4_39AutoVectorizingCopyWithAssumedAlignmentILi128EEENS4_14SM90_TMA_STOREES27_S29_S29_EEEvvEEEEvNT_6ParamsE)
        /*09c8*/ 	.short	0x0380
        /*09ca*/ 	.short	0x0800


	//----- nvinfo : EIATTR_SW_WAR
	.align		4
.L_55:
        /*09cc*/ 	.byte	0x04, 0x36
        /*09ce*/ 	.short	(.L_57 - .L_56)
.L_56:
        /*09d0*/ 	.word	0x00000008
.L_57:


//--------------------- .nv.callgraph             --------------------------
	.section	.nv.callgraph,"",@"SHT_CUDA_CALLGRAPH"
	.align	4
	.sectionentsize	8
	.align		4
        /*0000*/ 	.word	0x00000000
	.align		4
        /*0004*/ 	.word	0xffffffff
	.align		4
        /*0008*/ 	.word	index@(_ZN7cutlass13device_kernelINS_4gemm6kernel13GemmUniversalIN4cute5tupleIJiiiiEEENS1_10collective13CollectiveMmaINS1_35MainloopSm100TmaUmmaWarpSpecializedILi10ELi2ELi4ENS5_IJNS4_1CILi4EEENSA_ILi2EEENSA_ILi1EEEEEEEENS5_IJNSA_ILi256EEENSA_ILi64EEENSA_ILi128EEEEEENS_12float_e5m2_tENS5_IJlSD_lEEESK_SL_NS4_8TiledMMAINS4_8MMA_AtomIJNS4_10MMA_TraitsINS4_25SM100_MMA_F8F6F4_2x1SM_SSEJSK_SK_fSG_SH_NS4_17integral_constantINS4_4UMMA5MajorELSS_0EEEST_NSQ_INSR_7ScaleInELSU_0EEESV_EEEEEENS4_6LayoutINS5_IJSD_SD_SD_EEENS5_IJNSA_ILi0EEES10_S10_EEEEENS5_IJNS4_10UnderscoreES13_S13_EEEEENS4_28SM100_TMA_2SM_LOAD_MULTICASTENS4_14ComposedLayoutINS4_7SwizzleILi3ELi4ELi3EEENS4_18smem_ptr_flag_bitsILi8EEENSY_INS5_IJNSA_ILi8EEESI_EEENS5_IJSI_SD_EEEEEEEvNS4_8identityES16_S1G_vS1H_EENS_8epilogue10collective18CollectiveEpilogueINS1J_23Sm100TmaWarpSpecializedILi1ELi1ELi64ELb0ELb0EEEJNS5_IJSI_SH_SI_EEENS5_IJNSY_ISI_SD_EENSY_ISH_SD_EEEEESK_SL_SK_SL_NS1J_6fusion15FusionCallbacksIS1N_NS1S_17LinearCombinationISK_fSK_fLNS_15FloatRoundStyleE2EEES1O_S1R_JEEENS4_5SM1004TMEM4LOAD26SM100_TMEM_LOAD_32dp32b64xENS4_13SM90_TMA_LOADENS17_INS18_ILi2ELi4ELi3EEES1B_NSY_INS5_IJS1C_SH_EEENS5_IJSH_SD_EEEEEEENS4_39AutoVectorizingCopyWithAssumedAlignmentILi128EEENS4_14SM90_TMA_STOREES27_S29_S29_EEEvvEEEEvNT_6ParamsE)
	.align		4
        /*000c*/ 	.word	index@(__assertfail)
	.align		4
        /*0010*/ 	.word	0x00000000
	.align		4
        /*0014*/ 	.word	0xfffffffe
	.align		4
        /*0018*/ 	.word	0x00000000
	.align		4
        /*001c*/ 	.word	0xfffffffd
	.align		4
        /*0020*/ 	.word	0x00000000
	.align		4
        /*0024*/ 	.word	0xfffffffc


//--------------------- .nv.constant4             --------------------------
	.section	.nv.constant4,"a",@progbits
	.align	8
	.align		8
.nv.constant4:
        /*0000*/ 	.dword	__assertfail
	.align		8
        /*0008*/ 	.dword	__unnamed_1
	.align		8
        /*0010*/ 	.dword	__unnamed_2
	.align		8
        /*0018*/ 	.dword	_ZN40_INTERNAL_1287d16e_4_k_cu_bee016fe_294804cuda3std3__45__cpo5beginE
	.align		8
        /*0020*/ 	.dword	_ZN40_INTERNAL_1287d16e_4_k_cu_bee016fe_294804cuda3std3__45__cpo3endE
	.align		8
        /*0028*/ 	.dword	_ZN40_INTERNAL_1287d16e_4_k_cu_bee016fe_294804cuda3std3__45__cpo6cbeginE
	.align		8
        /*0030*/ 	.dword	_ZN40_INTERNAL_1287d16e_4_k_cu_bee016fe_294804cuda3std3__45__cpo4cendE
	.align		8
        /*0038*/ 	.dword	_ZN40_INTERNAL_1287d16e_4_k_cu_bee016fe_294804cuda3std3__442_GLOBAL__N__1287d16e_4_k_cu_bee016fe_294806ignoreE
	.align		8
        /*0040*/ 	.dword	_ZN40_INTERNAL_1287d16e_4_k_cu_bee016fe_294804cuda3std3__419piecewise_constructE
	.align		8
        /*0048*/ 	.dword	_ZN40_INTERNAL_1287d16e_4_k_cu_bee016fe_294804cuda3std3__48in_placeE
	.align		8
        /*0050*/ 	.dword	_ZN40_INTERNAL_1287d16e_4_k_cu_bee016fe_294804cuda3std6ranges3__45__cpo4swapE
	.align		8
        /*0058*/ 	.dword	_ZN40_INTERNAL_1287d16e_4_k_cu_bee016fe_294804cuda3std6ranges3__45__cpo9iter_moveE
	.align		8
        /*0060*/ 	.dword	_ZN40_INTERNAL_1287d16e_4_k_cu_bee016fe_294804cute7productE
	.align		8
        /*0068*/ 	.dword	_ZN40_INTERNAL_1287d16e_4_k_cu_bee016fe_294804cute1_E
	.align		8
        /*0070*/ 	.dword	$str$25
	.align		8
        /*0078*/ 	.dword	$str$26
	.align		8
        /*0080*/ 	.dword	$str$27
	.align		8
        /*0088*/ 	.dword	$str$28


//--------------------- .text._ZN7cutlass13device_kernelINS_4gemm6kernel13GemmUniversalIN4cute5tupleIJiiiiEEENS1_10collective13CollectiveMmaINS1_35MainloopSm100TmaUmmaWarpSpecializedILi10ELi2ELi4ENS5_IJNS4_1CILi4EEENSA_ILi2EEENSA_ILi1EEEEEEEENS5_IJNSA_ILi256EEENSA_ILi64EEENSA_ILi128EEEEEENS_12float_e5m2_tENS5_IJlSD_lEEESK_SL_NS4_8TiledMMAINS4_8MMA_AtomIJNS4_10MMA_TraitsINS4_25SM100_MMA_F8F6F4_2x1SM_SSEJSK_SK_fSG_SH_NS4_17integral_constantINS4_4UMMA5MajorELSS_0EEEST_NSQ_INSR_7ScaleInELSU_0EEESV_EEEEEENS4_6LayoutINS5_IJSD_SD_SD_EEENS5_IJNSA_ILi0EEES10_S10_EEEEENS5_IJNS4_10UnderscoreES13_S13_EEEEENS4_28SM100_TMA_2SM_LOAD_MULTICASTENS4_14ComposedLayoutINS4_7SwizzleILi3ELi4ELi3EEENS4_18smem_ptr_flag_bitsILi8EEENSY_INS5_IJNSA_ILi8EEESI_EEENS5_IJSI_SD_EEEEEEEvNS4_8identityES16_S1G_vS1H_EENS_8epilogue10collective18CollectiveEpilogueINS1J_23Sm100TmaWarpSpecializedILi1ELi1ELi64ELb0ELb0EEEJNS5_IJSI_SH_SI_EEENS5_IJNSY_ISI_SD_EENSY_ISH_SD_EEEEESK_SL_SK_SL_NS1J_6fusion15FusionCallbacksIS1N_NS1S_17LinearCombinationISK_fSK_fLNS_15FloatRoundStyleE2EEES1O_S1R_JEEENS4_5SM1004TMEM4LOAD26SM100_TMEM_LOAD_32dp32b64xENS4_13SM90_TMA_LOADENS17_INS18_ILi2ELi4ELi3EEES1B_NSY_INS5_IJS1C_SH_EEENS5_IJSH_SD_EEEEEEENS4_39AutoVectorizingCopyWithAssumedAlignmentILi128EEENS4_14SM90_TMA_STOREES27_S29_S29_EEEvvEEEEvNT_6ParamsE --------------------------
	.section	.text._ZN7cutlass13device_kernelINS_4gemm6kernel13GemmUniversalIN4cute5tupleIJiiiiEEENS1_10collective13CollectiveMmaINS1_35MainloopSm100TmaUmmaWarpSpecializedILi10ELi2ELi4ENS5_IJNS4_1CILi4EEENSA_ILi2EEENSA_ILi1EEEEEEEENS5_IJNSA_ILi256EEENSA_ILi64EEENSA_ILi128EEEEEENS_12float_e5m2_tENS5_IJlSD_lEEESK_SL_NS4_8TiledMMAINS4_8MMA_AtomIJNS4_10MMA_TraitsINS4_25SM100_MMA_F8F6F4_2x1SM_SSEJSK_SK_fSG_SH_NS4_17integral_constantINS4_4UMMA5MajorELSS_0EEEST_NSQ_INSR_7ScaleInELSU_0EEESV_EEEEEENS4_6LayoutINS5_IJSD_SD_SD_EEENS5_IJNSA_ILi0EEES10_S10_EEEEENS5_IJNS4_10UnderscoreES13_S13_EEEEENS4_28SM100_TMA_2SM_LOAD_MULTICASTENS4_14ComposedLayoutINS4_7SwizzleILi3ELi4ELi3EEENS4_18smem_ptr_flag_bitsILi8EEENSY_INS5_IJNSA_ILi8EEESI_EEENS5_IJSI_SD_EEEEEEEvNS4_8identityES16_S1G_vS1H_EENS_8epilogue10collective18CollectiveEpilogueINS1J_23Sm100TmaWarpSpecializedILi1ELi1ELi64ELb0ELb0EEEJNS5_IJSI_SH_SI_EEENS5_IJNSY_ISI_SD_EENSY_ISH_SD_EEEEESK_SL_SK_SL_NS1J_6fusion15FusionCallbacksIS1N_NS1S_17LinearCombinationISK_fSK_fLNS_15FloatRoundStyleE2EEES1O_S1R_JEEENS4_5SM1004TMEM4LOAD26SM100_TMEM_LOAD_32dp32b64xENS4_13SM90_TMA_LOADENS17_INS18_ILi2ELi4ELi3EEES1B_NSY_INS5_IJS1C_SH_EEENS5_IJSH_SD_EEEEEEENS4_39AutoVectorizingCopyWithAssumedAlignmentILi128EEENS4_14SM90_TMA_STOREES27_S29_S29_EEEvvEEEEvNT_6ParamsE,"ax",@progbits
	.align	128
.text._ZN7cutlass13device_kernelINS_4gemm6kernel13GemmUniversalIN4cute5tupleIJiiiiEEENS1_10collective13CollectiveMmaINS1_35MainloopSm100TmaUmmaWarpSpecializedILi10ELi2ELi4ENS5_IJNS4_1CILi4EEENSA_ILi2EEENSA_ILi1EEEEEEEENS5_IJNSA_ILi256EEENSA_ILi64EEENSA_ILi128EEEEEENS_12float_e5m2_tENS5_IJlSD_lEEESK_SL_NS4_8TiledMMAINS4_8MMA_AtomIJNS4_10MMA_TraitsINS4_25SM100_MMA_F8F6F4_2x1SM_SSEJSK_SK_fSG_SH_NS4_17integral_constantINS4_4UMMA5MajorELSS_0EEEST_NSQ_INSR_7ScaleInELSU_0EEESV_EEEEEENS4_6LayoutINS5_IJSD_SD_SD_EEENS5_IJNSA_ILi0EEES10_S10_EEEEENS5_IJNS4_10UnderscoreES13_S13_EEEEENS4_28SM100_TMA_2SM_LOAD_MULTICASTENS4_14ComposedLayoutINS4_7SwizzleILi3ELi4ELi3EEENS4_18smem_ptr_flag_bitsILi8EEENSY_INS5_IJNSA_ILi8EEESI_EEENS5_IJSI_SD_EEEEEEEvNS4_8identityES16_S1G_vS1H_EENS_8epilogue10collective18CollectiveEpilogueINS1J_23Sm100TmaWarpSpecializedILi1ELi1ELi64ELb0ELb0EEEJNS5_IJSI_SH_SI_EEENS5_IJNSY_ISI_SD_EENSY_ISH_SD_EEEEESK_SL_SK_SL_NS1J_6fusion15FusionCallbacksIS1N_NS1S_17LinearCombinationISK_fSK_fLNS_15FloatRoundStyleE2EEES1O_S1R_JEEENS4_5SM1004TMEM4LOAD26SM100_TMEM_LOAD_32dp32b64xENS4_13SM90_TMA_LOADENS17_INS18_ILi2ELi4ELi3EEES1B_NSY_INS5_IJS1C_SH_EEENS5_IJSH_SD_EEEEEEENS4_39AutoVectorizingCopyWithAssumedAlignmentILi128EEENS4_14SM90_TMA_STOREES27_S29_S29_EEEvvEEEEvNT_6ParamsE:
        .type           _ZN7cutlass13device_kernelINS_4gemm6kernel13GemmUniversalIN4cute5tupleIJiiiiEEENS1_10collective13CollectiveMmaINS1_35MainloopSm100TmaUmmaWarpSpecializedILi10ELi2ELi4ENS5_IJNS4_1CILi4EEENSA_ILi2EEENSA_ILi1EEEEEEEENS5_IJNSA_ILi256EEENSA_ILi64EEENSA_ILi128EEEEEENS_12float_e5m2_tENS5_IJlSD_lEEESK_SL_NS4_8TiledMMAINS4_8MMA_AtomIJNS4_10MMA_TraitsINS4_25SM100_MMA_F8F6F4_2x1SM_SSEJSK_SK_fSG_SH_NS4_17integral_constantINS4_4UMMA5MajorELSS_0EEEST_NSQ_INSR_7ScaleInELSU_0EEESV_EEEEEENS4_6LayoutINS5_IJSD_SD_SD_EEENS5_IJNSA_ILi0EEES10_S10_EEEEENS5_IJNS4_10UnderscoreES13_S13_EEEEENS4_28SM100_TMA_2SM_LOAD_MULTICASTENS4_14ComposedLayoutINS4_7SwizzleILi3ELi4ELi3EEENS4_18smem_ptr_flag_bitsILi8EEENSY_INS5_IJNSA_ILi8EEESI_EEENS5_IJSI_SD_EEEEEEEvNS4_8identityES16_S1G_vS1H_EENS_8epilogue10collective18CollectiveEpilogueINS1J_23Sm100TmaWarpSpecializedILi1ELi1ELi64ELb0ELb0EEEJNS5_IJSI_SH_SI_EEENS5_IJNSY_ISI_SD_EENSY_ISH_SD_EEEEESK_SL_SK_SL_NS1J_6fusion15FusionCallbacksIS1N_NS1S_17LinearCombinationISK_fSK_fLNS_15FloatRoundStyleE2EEES1O_S1R_JEEENS4_5SM1004TMEM4LOAD26SM100_TMEM_LOAD_32dp32b64xENS4_13SM90_TMA_LOADENS17_INS18_ILi2ELi4ELi3EEES1B_NSY_INS5_IJS1C_SH_EEENS5_IJSH_SD_EEEEEEENS4_39AutoVectorizingCopyWithAssumedAlignmentILi128EEENS4_14SM90_TMA_STOREES27_S29_S29_EEEvvEEEEvNT_6ParamsE,@function
        .size           _ZN7cutlass13device_kernelINS_4gemm6kernel13GemmUniversalIN4cute5tupleIJiiiiEEENS1_10collective13CollectiveMmaINS1_35MainloopSm100TmaUmmaWarpSpecializedILi10ELi2ELi4ENS5_IJNS4_1CILi4EEENSA_ILi2EEENSA_ILi1EEEEEEEENS5_IJNSA_ILi256EEENSA_ILi64EEENSA_ILi128EEEEEENS_12float_e5m2_tENS5_IJlSD_lEEESK_SL_NS4_8TiledMMAINS4_8MMA_AtomIJNS4_10MMA_TraitsINS4_25SM100_MMA_F8F6F4_2x1SM_SSEJSK_SK_fSG_SH_NS4_17integral_constantINS4_4UMMA5MajorELSS_0EEEST_NSQ_INSR_7ScaleInELSU_0EEESV_EEEEEENS4_6LayoutINS5_IJSD_SD_SD_EEENS5_IJNSA_ILi0EEES10_S10_EEEEENS5_IJNS4_10UnderscoreES13_S13_EEEEENS4_28SM100_TMA_2SM_LOAD_MULTICASTENS4_14ComposedLayoutINS4_7SwizzleILi3ELi4ELi3EEENS4_18smem_ptr_flag_bitsILi8EEENSY_INS5_IJNSA_ILi8EEESI_EEENS5_IJSI_SD_EEEEEEEvNS4_8identityES16_S1G_vS1H_EENS_8epilogue10collective18CollectiveEpilogueINS1J_23Sm100TmaWarpSpecializedILi1ELi1ELi64ELb0ELb0EEEJNS5_IJSI_SH_SI_EEENS5_IJNSY_ISI_SD_EENSY_ISH_SD_EEEEESK_SL_SK_SL_NS1J_6fusion15FusionCallbacksIS1N_NS1S_17LinearCombinationISK_fSK_fLNS_15FloatRoundStyleE2EEES1O_S1R_JEEENS4_5SM1004TMEM4LOAD26SM100_TMEM_LOAD_32dp32b64xENS4_13SM90_TMA_LOADENS17_INS18_ILi2ELi4ELi3EEES1B_NSY_INS5_IJS1C_SH_EEENS5_IJSH_SD_EEEEEEENS4_39AutoVectorizingCopyWithAssumedAlignmentILi128EEENS4_14SM90_TMA_STOREES27_S29_S29_EEEvvEEEEvNT_6ParamsE,(.L_x_168 - _ZN7cutlass13device_kernelINS_4gemm6kernel13GemmUniversalIN4cute5tupleIJiiiiEEENS1_10collective13CollectiveMmaINS1_35MainloopSm100TmaUmmaWarpSpecializedILi10ELi2ELi4ENS5_IJNS4_1CILi4EEENSA_ILi2EEENSA_ILi1EEEEEEEENS5_IJNSA_ILi256EEENSA_ILi64EEENSA_ILi128EEEEEENS_12float_e5m2_tENS5_IJlSD_lEEESK_SL_NS4_8TiledMMAINS4_8MMA_AtomIJNS4_10MMA_TraitsINS4_25SM100_MMA_F8F6F4_2x1SM_SSEJSK_SK_fSG_SH_NS4_17integral_constantINS4_4UMMA5MajorELSS_0EEEST_NSQ_INSR_7ScaleInELSU_0EEESV_EEEEEENS4_6LayoutINS5_IJSD_SD_SD_EEENS5_IJNSA_ILi0EEES10_S10_EEEEENS5_IJNS4_10UnderscoreES13_S13_EEEEENS4_28SM100_TMA_2SM_LOAD_MULTICASTENS4_14ComposedLayoutINS4_7SwizzleILi3ELi4ELi3EEENS4_18smem_ptr_flag_bitsILi8EEENSY_INS5_IJNSA_ILi8EEESI_EEENS5_IJSI_SD_EEEEEEEvNS4_8identityES16_S1G_vS1H_EENS_8epilogue10collective18CollectiveEpilogueINS1J_23Sm100TmaWarpSpecializedILi1ELi1ELi64ELb0ELb0EEEJNS5_IJSI_SH_SI_EEENS5_IJNSY_ISI_SD_EENSY_ISH_SD_EEEEESK_SL_SK_SL_NS1J_6fusion15FusionCallbacksIS1N_NS1S_17LinearCombinationISK_fSK_fLNS_15FloatRoundStyleE2EEES1O_S1R_JEEENS4_5SM1004TMEM4LOAD26SM100_TMEM_LOAD_32dp32b64xENS4_13SM90_TMA_LOADENS17_INS18_ILi2ELi4ELi3EEES1B_NSY_INS5_IJS1C_SH_EEENS5_IJSH_SD_EEEEEEENS4_39AutoVectorizingCopyWithAssumedAlignmentILi128EEENS4_14SM90_TMA_STOREES27_S29_S29_EEEvvEEEEvNT_6ParamsE)
        .other          _ZN7cutlass13device_kernelINS_4gemm6kernel13GemmUniversalIN4cute5tupleIJiiiiEEENS1_10collective13CollectiveMmaINS1_35MainloopSm100TmaUmmaWarpSpecializedILi10ELi2ELi4ENS5_IJNS4_1CILi4EEENSA_ILi2EEENSA_ILi1EEEEEEEENS5_IJNSA_ILi256EEENSA_ILi64EEENSA_ILi128EEEEEENS_12float_e5m2_tENS5_IJlSD_lEEESK_SL_NS4_8TiledMMAINS4_8MMA_AtomIJNS4_10MMA_TraitsINS4_25SM100_MMA_F8F6F4_2x1SM_SSEJSK_SK_fSG_SH_NS4_17integral_constantINS4_4UMMA5MajorELSS_0EEEST_NSQ_INSR_7ScaleInELSU_0EEESV_EEEEEENS4_6LayoutINS5_IJSD_SD_SD_EEENS5_IJNSA_ILi0EEES10_S10_EEEEENS5_IJNS4_10UnderscoreES13_S13_EEEEENS4_28SM100_TMA_2SM_LOAD_MULTICASTENS4_14ComposedLayoutINS4_7SwizzleILi3ELi4ELi3EEENS4_18smem_ptr_flag_bitsILi8EEENSY_INS5_IJNSA_ILi8EEESI_EEENS5_IJSI_SD_EEEEEEEvNS4_8identityES16_S1G_vS1H_EENS_8epilogue10collective18CollectiveEpilogueINS1J_23Sm100TmaWarpSpecializedILi1ELi1ELi64ELb0ELb0EEEJNS5_IJSI_SH_SI_EEENS5_IJNSY_ISI_SD_EENSY_ISH_SD_EEEEESK_SL_SK_SL_NS1J_6fusion15FusionCallbacksIS1N_NS1S_17LinearCombinationISK_fSK_fLNS_15FloatRoundStyleE2EEES1O_S1R_JEEENS4_5SM1004TMEM4LOAD26SM100_TMEM_LOAD_32dp32b64xENS4_13SM90_TMA_LOADENS17_INS18_ILi2ELi4ELi3EEES1B_NSY_INS5_IJS1C_SH_EEENS5_IJSH_SD_EEEEEEENS4_39AutoVectorizingCopyWithAssumedAlignmentILi128EEENS4_14SM90_TMA_STOREES27_S29_S29_EEEvvEEEEvNT_6ParamsE,@"STO_CUDA_ENTRY STV_DEFAULT"
_ZN7cutlass13device_kernelINS_4gemm6kernel13GemmUniversalIN4cute5tupleIJiiiiEEENS1_10collective13CollectiveMmaINS1_35MainloopSm100TmaUmmaWarpSpecializedILi10ELi2ELi4ENS5_IJNS4_1CILi4EEENSA_ILi2EEENSA_ILi1EEEEEEEENS5_IJNSA_ILi256EEENSA_ILi64EEENSA_ILi128EEEEEENS_12float_e5m2_tENS5_IJlSD_lEEESK_SL_NS4_8TiledMMAINS4_8MMA_AtomIJNS4_10MMA_TraitsINS4_25SM100_MMA_F8F6F4_2x1SM_SSEJSK_SK_fSG_SH_NS4_17integral_constantINS4_4UMMA5MajorELSS_0EEEST_NSQ_INSR_7ScaleInELSU_0EEESV_EEEEEENS4_6LayoutINS5_IJSD_SD_SD_EEENS5_IJNSA_ILi0EEES10_S10_EEEEENS5_IJNS4_10UnderscoreES13_S13_EEEEENS4_28SM100_TMA_2SM_LOAD_MULTICASTENS4_14ComposedLayoutINS4_7SwizzleILi3ELi4ELi3EEENS4_18smem_ptr_flag_bitsILi8EEENSY_INS5_IJNSA_ILi8EEESI_EEENS5_IJSI_SD_EEEEEEEvNS4_8identityES16_S1G_vS1H_EENS_8epilogue10collective18CollectiveEpilogueINS1J_23Sm100TmaWarpSpecializedILi1ELi1ELi64ELb0ELb0EEEJNS5_IJSI_SH_SI_EEENS5_IJNSY_ISI_SD_EENSY_ISH_SD_EEEEESK_SL_SK_SL_NS1J_6fusion15FusionCallbacksIS1N_NS1S_17LinearCombinationISK_fSK_fLNS_15FloatRoundStyleE2EEES1O_S1R_JEEENS4_5SM1004TMEM4LOAD26SM100_TMEM_LOAD_32dp32b64xENS4_13SM90_TMA_LOADENS17_INS18_ILi2ELi4ELi3EEES1B_NSY_INS5_IJS1C_SH_EEENS5_IJSH_SD_EEEEEEENS4_39AutoVectorizingCopyWithAssumedAlignmentILi128EEENS4_14SM90_TMA_STOREES27_S29_S29_EEEvvEEEEvNT_6ParamsE:
[----:B------:R-:W1:Y:S01]  /*0000*/  LDC R1, c[0x0][0x37c] ;  /* 0x0000df00ff017b82 */ /* 0x000e620000000800 */
[----:B------:R-:W2:Y:S01]  /*0010*/  S2R R131, SR_TID.X ;  /* 0x0000000000837919 */ /* 0x000ea20000002100 */
[----:B------:R-:W3:Y:S06]  /*0020*/  LDCU.64 UR6, c[0x0][0x890] ;  /* 0x00011200ff0677ac */ /* 0x000eec0008000a00 */
[----:B------:R-:W4:Y:S01]  /*0030*/  S2UR UR54, SR_CgaCtaId ;  /* 0x00000000003679c3 */ /* 0x000f220000008800 */
[----:B------:R-:W-:Y:S01]  /*0040*/  PRMT R141, RZ, 0x7610, R141 ;  /* 0x00007610ff8d7816 */ /* 0x000fe2000000008d */
[----:B------:R-:W1:Y:S01]  /*0050*/  LDCU.64 UR52, c[0x0][0x358] ;  /* 0x00006b00ff3477ac */ /* 0x000e620008000a00 */
[----:B------:R-:W-:-:S02]  /*0060*/  ELECT P0, URZ, PT ;  /* 0x0000000000ff782f */ /* 0x000fc40003800000 */
[----:B---3--:R-:W-:-:S04]  /*0070*/  ISETP.NE.U32.AND P1, PT, RZ, UR6, PT ;  /* 0x00000006ff007c0c */ /* 0x008fc8000bf25070 */
[----:B------:R-:W-:Y:S01]  /*0080*/  ISETP.NE.AND.EX P2, PT, RZ, UR7, PT, P1 ;  /* 0x00000007ff007c0c */ /* 0x000fe2000bf45310 */
[----:B----4-:R-:W-:Y:S02]  /*0090*/  ULOP3.LUT UR18, UR54, 0x1, URZ, 0xc0, !UPT ;  /* 0x0000000136127892 */ /* 0x010fe4000f8ec0ff */
[----:B------:R-:W-:Y:S01]  /*00a0*/  ULOP3.LUT UR17, UR54, 0x1, URZ, 0x3c, !UPT ;  /* 0x0000000136117892 */ /* 0x000fe2000f8e3cff */
[----:B--2---:R-:W-:-:S05]  /*00b0*/  SHF.R.U32.HI R142, RZ, 0x5, R131 ;  /* 0x00000005ff8e7819 */ /* 0x004fca0000011683 */
[----:B------:R-:W2:Y:S02]  /*00c0*/  SHFL.IDX PT, R0, R142, RZ, 0x1f ;  /* 0x00001fff8e007589 */ /* 0x000ea400000e0000 */
[----:B--2---:R-:W-:Y:S02]  /*00d0*/  R2UR UR11, R0 ;  /* 0x00000000000b72ca */ /* 0x004fe400000e0000 */
[----:B-1----:R-:W-:Y:S05]  /*00e0*/  @P2 BRA `(.L_x_0) ;  /* 0x00000000002c2947 */ /* 0x002fea0003800000 */
[----:B------:R-:W1:Y:S02]  /*00f0*/  LDCU.64 UR4, c[0x0][0x888] ;  /* 0x00011100ff0477ac */ /* 0x000e640008000a00 */
[----:B-1----:R-:W-:-:S04]  /*0100*/  UISETP.NE.U32.AND UP0, UPT, UR4, URZ, UPT ;  /* 0x000000ff0400728c */ /* 0x002fc8000bf05070 */
[----:B------:R-:W-:-:S09]  /*0110*/  UISETP.NE.AND.EX UP0, UPT, UR5, URZ, UPT, UP0 ;  /* 0x000000ff0500728c */ /* 0x000fd2000bf05300 */
[----:B------:R-:W-:Y:S05]  /*0120*/  BRA.U !UP0, `(.L_x_1) ;  /* 0x0000000108107547 */ /* 0x000fea000b800000 */
[----:B------:R-:W1:Y:S02]  /*0130*/  LDC.64 R2, c[0x0][0x888] ;  /* 0x00022200ff027b82 */ /* 0x000e640000000a00 */
[----:B-1----:R1:W5:Y:S01]  /*0140*/  LDG.E R71, desc[UR52][R2.64] ;  /* 0x0000003402477981 */ /* 0x002362000c1e1900 */
[----:B------:R-:W-:Y:S01]  /*0150*/  HFMA2 R141, -RZ, RZ, 0, 5.9604644775390625e-08 ;  /* 0x00000001ff8d7431 */ /* 0x000fe200000001ff */
[----:B------:R-:W-:Y:S05]  /*0160*/  BRA `(.L_x_0) ;  /* 0x00000000000c7947 */ /* 0x000fea0003800000 */
.L_x_1:
[----:B------:R-:W1:Y:S01]  /*0170*/  LDCU UR4, c[0x0][0x880] ;  /* 0x00011000ff0477ac */ /* 0x000e620008000800 */
[----:B------:R-:W-:Y:S01]  /*0180*/  HFMA2 R141, -RZ, RZ, 0, 5.9604644775390625e-08 ;  /* 0x00000001ff8d7431 */ /* 0x000fe200000001ff */
[----:B-1----:R-:W-:-:S07]  /*0190*/  MOV R71, UR4 ;  /* 0x0000000400477c02 */ /* 0x002fce0008000f00 */
.L_x_0:
[----:B------:R-:W2:Y:S02]  /*01a0*/  LDCU.64 UR4, c[0x0][0x8b0] ;  /* 0x00011600ff0477ac */ /* 0x000ea40008000a00 */
[----:B--2---:R-:W-:-:S04]  /*01b0*/  UISETP.NE.U32.AND UP0, UPT, UR4, URZ, UPT ;  /* 0x000000ff0400728c */ /* 0x004fc8000bf05070 */
[----:B------:R-:W-:-:S09]  /*01c0*/  UISETP.NE.AND.EX UP0, UPT, UR5, URZ, UPT, UP0 ;  /* 0x000000ff0500728c */ /* 0x000fd2000bf05300 */
[----:B------:R-:W-:Y:S05]  /*01d0*/  BRA.U UP0, `(.L_x_2) ;  /* 0x0000000100247547 */ /* 0x000fea000b800000 */
[----:B------:R-:W2:Y:S02]  /*01e0*/  LDCU.64 UR4, c[0x0][0x8a8] ;  /* 0x00011500ff0477ac */ /* 0x000ea40008000a00 */
[----:B--2---:R-:W-:-:S04]  /*01f0*/  UISETP.NE.U32.AND UP0, UPT, UR4, URZ, UPT ;  /* 0x000000ff0400728c */ /* 0x004fc8000bf05070 */
[----:B------:R-:W-:-:S09]  /*0200*/  UISETP.NE.AND.EX UP0, UPT, UR5, URZ, UPT, UP0 ;  /* 0x000000ff0500728c */ /* 0x000fd2000bf05300 */
[----:B------:R-:W-:Y:S05]  /*0210*/  BRA.U !UP0, `(.L_x_3) ;  /* 0x00000001080c7547 */ /* 0x000fea000b800000 */
[----:B-1----:R-:W1:Y:S02]  /*0220*/  LDC.64 R2, c[0x0][0x8a8] ;  /* 0x00022a00ff027b82 */ /* 0x002e640000000a00 */
[----:B-1----:R2:W5:Y:S01]  /*0230*/  LDG.E R70, desc[UR52][R2.64] ;  /* 0x0000003402467981 */ /* 0x002562000c1e1900 */
[----:B------:R-:W-:Y:S05]  /*0240*/  BRA `(.L_x_2) ;  /* 0x0000000000087947 */ /* 0x000fea0003800000 */
.L_x_3:
[----:B------:R-:W2:Y:S02]  /*0250*/  LDCU UR4, c[0x0][0x8a0] ;  /* 0x00011400ff0477ac */ /* 0x000ea40008000800 */
[----:B--2---:R-:W-:Y:S02]  /*0260*/  MOV R70, UR4 ;  /* 0x0000000400467c02 */ /* 0x004fe40008000f00 */
.L_x_2:
[----:B------:R-:W-:Y:S01]  /*0270*/  IMAD.U32 R0, RZ, RZ, UR11 ;  /* 0x0000000bff007e24 */ /* 0x000fe2000f8e00ff */
[----:B------:R-:W-:Y:S04]  /*0280*/  BSSY.RECONVERGENT B0, `(.L_x_4) ;  /* 0x000000c000007945 */ /* 0x000fe80003800200 */
[C---:B------:R-:W-:Y:S02]  /*0290*/  ISETP.NE.OR P3, PT, R0.reuse, 0x1, !P0 ;  /* 0x000000010000780c */ /* 0x040fe40004765670 */
[----:B------:R-:W-:-:S11]  /*02a0*/  ISETP.NE.OR P2, PT, R0, 0x3, !P0 ;  /* 0x000000030000780c */ /* 0x000fd60004745670 */
[----:B------:R-:W-:Y:S05]  /*02b0*/  @P3 BRA `(.L_x_5) ;  /* 0x0000000000203947 */ /* 0x000fea0003800000 */
[----:B------:R-:W3:Y:S02]  /*02c0*/  LDCU.64 UR4, c[0x0][0x348] ;  /* 0x00006900ff0477ac */ /* 0x000ee40008000a00 */
[----:B---3--:R-:W-:Y:S02]  /*02d0*/  UIADD3 UR8, UP1, UPT, UR4, 0x80, URZ ;  /* 0x0000008004087890 */ /* 0x008fe4000ff3e0ff */
[----:B------:R-:W-:Y:S02]  /*02e0*/  UIADD3 UR4, UP0, UPT, UR4, 0x180, URZ ;  /* 0x0000018004047890 */ /* 0x000fe4000ff1e0ff */
[----:B------:R-:W-:Y:S02]  /*02f0*/  UIADD3.X UR9, UPT, UPT, URZ, UR5, URZ, UP1, !UPT ;  /* 0x00000005ff097290 */ /* 0x000fe40008ffe4ff */
[----:B------:R-:W-:-:S07]  /*0300*/  UIADD3.X UR5, UPT, UPT, URZ, UR5, URZ, UP0, !UPT ;  /* 0x00000005ff057290 */ /* 0x000fce00087fe4ff */
[----:B------:R3:W-:Y:S02]  /*0310*/  UTMACCTL.PF [UR8] ;  /* 0x00000000080079b9 */ /* 0x0007e40008040000 */
[----:B------:R3:W-:Y:S02]  /*0320*/  UTMACCTL.PF [UR4] ;  /* 0x00000000040079b9 */ /* 0x0007e40008040000 */
[----:B---3--:R-:W-:Y:S01]  /*0330*/  NOP ;  /* 0x0000000000007918 */ /* 0x008fe20000000000 */
.L_x_5:
[----:B------:R-:W-:Y:S05]  /*0340*/  BSYNC.RECONVERGENT B0 ;  /* 0x0000000000007941 */ /* 0x000fea0003800200 */
.L_x_4:
[----:B------:R-:W-:Y:S04]  /*0350*/  BSSY.RECONVERGENT B0, `(.L_x_6) ;  /* 0x000000a000007945 */ /* 0x000fe80003800200 */
        /* <DEDUP_REMOVED lines=9> */
.L_x_7:
[----:B------:R-:W-:Y:S05]  /*03f0*/  BSYNC.RECONVERGENT B0 ;  /* 0x0000000000007941 */ /* 0x000fea0003800200 */
.L_x_6:
[----:B------:R-:W3:Y:S01]  /*0400*/  LDCU.64 UR4, c[0x0][0x888] ;  /* 0x00011100ff0477ac */ /* 0x000ee20008000a00 */
[----:B------:R-:W-:Y:S01]  /*0410*/  ISETP.NE.AND.EX P1, PT, RZ, UR7, PT, P1 ;  /* 0x00000007ff007c0c */ /* 0x000fe2000bf25310 */
[----:B------:R-:W-:Y:S01]  /*0420*/  UPLOP3.LUT UP5, UPT, UPT, UPT, UPT, 0x80, 0x8 ;  /* 0x000000000008789c */ /* 0x000fe20003faf070 */
[----:B---3--:R-:W-:-:S04]  /*0430*/  ISETP.NE.U32.AND P2, PT, RZ, UR4, PT ;  /* 0x00000004ff007c0c */ /* 0x008fc8000bf45070 */
[----:B------:R-:W-:-:S13]  /*0440*/  ISETP.NE.AND.EX P2, PT, RZ, UR5, PT, P2 ;  /* 0x00000005ff007c0c */ /* 0x000fda000bf45320 */
[----:B------:R-:W-:Y:S05]  /*0450*/  @P2 BRA P1, `(.L_x_8) ;  /* 0x0000000000282947 */ /* 0x000fea0000800000 */
[----:B------:R-:W-:Y:S01]  /*0460*/  UISETP.NE.U32.AND UP0, UPT, UR6, URZ, UPT ;  /* 0x000000ff0600728c */ /* 0x000fe2000bf05070 */
[----:B-----5:R-:W-:Y:S01]  /*0470*/  FSETP.NEU.AND P1, PT, R71, RZ, PT ;  /* 0x000000ff4700720b */ /* 0x020fe20003f2d000 */
[----:B------:R-:W-:Y:S02]  /*0480*/  UISETP.NE.U32.AND UP2, UPT, UR4, URZ, UPT ;  /* 0x000000ff0400728c */ /* 0x000fe4000bf45070 */
[----:B------:R-:W-:Y:S02]  /*0490*/  UISETP.NE.AND.EX UP1, UPT, UR7, URZ, UPT, UP0 ;  /* 0x000000ff0700728c */ /* 0x000fe4000bf25300 */
[----:B------:R-:W-:-:S04]  /*04a0*/  UISETP.NE.AND.EX UP0, UPT, UR5, URZ, UPT, UP2 ;  /* 0x000000ff0500728c */ /* 0x000fc8000bf05320 */
[----:B------:R-:W-:-:S04]  /*04b0*/  USEL UR4, URZ, 0xffffffff, UP0 ;  /* 0xffffffffff047887 */ /* 0x000fc80008000000 */
[----:B------:R-:W-:Y:S01]  /*04c0*/  VOTEU.ANY UP0, P1 ;  /* 0x0000000000ff7886 */ /* 0x000fe20000800100 */
[----:B------:R-:W-:-:S04]  /*04d0*/  @!UP1 USEL UR4, URZ, 0xffffffff, UP0 ;  /* 0xffffffffff049887 */ /* 0x000fc80008000000 */
[----:B------:R-:W-:-:S04]  /*04e0*/  ULOP3.LUT UR4, UR4, 0x1, URZ, 0xc0, !UPT ;  /* 0x0000000104047892 */ /* 0x000fc8000f8ec0ff */
[----:B------:R-:W-:-:S11]  /*04f0*/  UISETP.NE.U32.AND UP5, UPT, UR4, 0x1, UPT ;  /* 0x000000010400788c */ /* 0x000fd6000bfa5070 */
.L_x_8:
[----:B------:R-:W3:Y:S01]  /*0500*/  SHFL.IDX PT, R0, R142, RZ, 0x1f ;  /* 0x00001fff8e007589 */ /* 0x000ee200000e0000 */
[----:B------:R-:W-:-:S04]  /*0510*/  UISETP.NE.AND UP0, UPT, UR11, 0x2, UPT ;  /* 0x000000020b00788c */ /* 0x000fc8000bf05270 */
[----:B------:R-:W-:Y:S02]  /*0520*/  UISETP.EQ.AND UP1, UPT, UR18, URZ, !UP0 ;  /* 0x000000ff1200728c */ /* 0x000fe4000c722270 */
[----:B------:R-:W-:-:S04]  /*0530*/  USEL UR26, URZ, 0x1, UP0 ;  /* 0x00000001ff1a7887 */ /* 0x000fc80008000000 */
[----:B------:R-:W-:Y:S02]  /*0540*/  PLOP3.LUT P3, PT, P0, PT, UP1, 0x80, 0x8 ;  /* 0x000000000008781c */ /* 0x000fe4000076f018 */
[----:B---3--:R-:W-:-:S13]  /*0550*/  ISETP.NE.AND P1, PT, R0, RZ, PT ;  /* 0x000000ff0000720c */ /* 0x008fda0003f25270 */
[----:B------:R-:W-:Y:S05]  /*0560*/  @P1 BRA `(.L_x_9) ;  /* 0x0000000000901947 */ /* 0x000fea0003800000 */
[----:B------:R-:W-:Y:S01]  /*0570*/  ELECT P1, URZ, PT ;  /* 0x0000000000ff782f */ /* 0x000fe20003820000 */
[----:B------:R-:W-:-:S12]  /*0580*/  BSSY.RECONVERGENT B0, `(.L_x_9) ;  /* 0x0000022000007945 */ /* 0x000fd80003800200 */
[----:B------:R-:W-:Y:S05]  /*0590*/  @!P1 BRA `(.L_x_10) ;  /* 0x0000000000809947 */ /* 0x000fea0003800000 */
[----:B------:R-:W-:Y:S01]  /*05a0*/  UMOV UR6, 0x400 ;  /* 0x0000040000067882 */ /* 0x000fe20000000000 */
[----:B------:R-:W-:Y:S01]  /*05b0*/  UMOV UR5, 0x1 ;  /* 0x0000000100057882 */ /* 0x000fe20000000000 */
[----:B------:R-:W-:Y:S01]  /*05c0*/  UMOV UR4, 0x3 ;  /* 0x0000000300047882 */ /* 0x000fe20000000000 */
[----:B------:R-:W-:Y:S02]  /*05d0*/  ULEA UR6, UR54, UR6, 0x18 ;  /* 0x0000000636067291 */ /* 0x000fe4000f8ec0ff */
[----:B------:R-:W-:-:S04]  /*05e0*/  UIADD3 UR8, UPT, UPT, -UR5, 0x100000, URZ ;  /* 0x0010000005087890 */ /* 0x000fc8000fffe1ff */
[----:B------:R-:W-:Y:S02]  /*05f0*/  USHF.L.U32 UR9, UR8, 0xb, URZ ;  /* 0x0000000b08097899 */ /* 0x000fe400080006ff */
[----:B------:R-:W-:Y:S02]  /*0600*/  USHF.L.U32 UR8, UR8, 0x1, URZ ;  /* 0x0000000108087899 */ /* 0x000fe400080006ff */
[----:B------:R-:W-:-:S04]  /*0610*/  UIADD3 UR4, UPT, UPT, -UR4, 0x100000, URZ ;  /* 0x0010000004047890 */ /* 0x000fc8000fffe1ff */
[----:B------:R-:W-:Y:S02]  /*0620*/  USHF.L.U32 UR5, UR4, 0xb, URZ ;  /* 0x0000000b04057899 */ /* 0x000fe400080006ff */
[----:B------:R-:W-:Y:S01]  /*0630*/  USHF.L.U32 UR4, UR4, 0x1, URZ ;  /* 0x0000000104047899 */ /* 0x000fe200080006ff */
[----:B------:R-:W3:Y:S03]  /*0640*/  FENCE.VIEW.ASYNC.S ;  /* 0x00000000000073c6 */ /* 0x000ee60000000000 */
[----:B---3--:R3:W4:Y:S08]  /*0650*/  SYNCS.EXCH.64 URZ, [UR6], UR8 ;  /* 0x0000000806ff75b2 */ /* 0x0087300008000100 */
[----:B------:R3:W1:Y:S01]  /*0660*/  SYNCS.EXCH.64 URZ, [UR6+0x50], UR4 ;  /* 0x0000500406ff75b2 */ /* 0x0006620008000100 */
        /* <DEDUP_REMOVED lines=17> */
[----:B------:R3:W1:Y:S02]  /*0780*/  SYNCS.EXCH.64 URZ, [UR6+0x98], UR4 ;  /* 0x0000980406ff75b2 */ /* 0x0006640008000100 */
[----:B---34-:R-:W-:Y:S01]  /*0790*/  NOP ;  /* 0x0000000000007918 */ /* 0x018fe20000000000 */
.L_x_10:
[----:B------:R-:W-:Y:S05]  /*07a0*/  BSYNC.RECONVERGENT B0 ;  /* 0x0000000000007941 */ /* 0x000fea0003800200 */
.L_x_9:
[----:B------:R-:W3:Y:S01]  /*07b0*/  SHFL.IDX PT, R0, R142, RZ, 0x1f ;  /* 0x00001fff8e007589 */ /* 0x000ee200000e0000 */
[----:B------:R-:W-:Y:S01]  /*07c0*/  NOP ;  /* 0x0000000000007918 */ /* 0x000fe20000000000 */
[----:B---3--:R-:W-:-:S13]  /*07d0*/  ISETP.NE.AND P1, PT, R0, 0x1, PT ;  /* 0x000000010000780c */ /* 0x008fda0003f25270 */
[----:B------:R-:W-:Y:S05]  /*07e0*/  @P1 BRA `(.L_x_11) ;  /* 0x00000000003c1947 */ /* 0x000fea0003800000 */
        /* <DEDUP_REMOVED lines=10> */
[----:B------:R-:W-:Y:S01]  /*0890*/  ELECT P1, URZ, PT ;  /* 0x0000000000ff782f */ /* 0x000fe20003820000 */
[----:B------:R-:W3:Y:S02]  /*08a0*/  FENCE.VIEW.ASYNC.S ;  /* 0x00000000000073c6 */ /* 0x000ee40000000000 */
[----:B---3--:R3:W4:Y:S08]  /*08b0*/  SYNCS.EXCH.64 URZ, [UR6+0xa0], UR8 ;  /* 0x0000a00806ff75b2 */ /* 0x0087300008000100 */
[----:B------:R3:W1:Y:S01]  /*08c0*/  SYNCS.EXCH.64 URZ, [UR6+0xa8], UR4 ;  /* 0x0000a80406ff75b2 */ /* 0x0006620008000100 */
[----:B------:R-:W-:Y:S01]  /*08d0*/  NOP ;  /* 0x0000000000007918 */ /* 0x000fe20000000000 */
.L_x_11:
[----:B------:R-:W2:Y:S01]  /*08e0*/  SHFL.IDX PT, R0, R142, RZ, 0x1f ;  /* 0x00001fff8e007589 */ /* 0x000ea200000e0000 */
[----:B------:R-:W-:Y:S01]  /*08f0*/  NOP ;  /* 0x0000000000007918 */ /* 0x000fe20000000000 */
[----:B--2---:R-:W-:-:S13]  /*0900*/  ISETP.NE.AND P1, PT, R0, 0x3, PT ;  /* 0x000000030000780c */ /* 0x004fda0003f25270 */
[----:B------:R-:W-:Y:S05]  /*0910*/  @P1 BRA `(.L_x_12) ;  /* 0x00000000002c1947 */ /* 0x000fea0003800000 */
[----:B---3--:R-:W-:Y:S01]  /*0920*/  UMOV UR5, 0x400 ;  /* 0x0000040000057882 */ /* 0x008fe20000000000 */
[----:B------:R-:W-:Y:S01]  /*0930*/  UMOV UR4, 0x20 ;  /* 0x0000002000047882 */ /* 0x000fe20000000000 */
[----:B------:R-:W-:Y:S02]  /*0940*/  ULEA UR5, UR54, UR5, 0x18 ;  /* 0x0000000536057291 */ /* 0x000fe4000f8ec0ff */
[----:B------:R-:W-:-:S04]  /*0950*/  UIADD3 UR6, UPT, UPT, -UR4, 0x100000, URZ ;  /* 0x0010000004067890 */ /* 0x000fc8000fffe1ff */
[----:B------:R-:W-:Y:S02]  /*0960*/  USHF.L.U32 UR7, UR6, 0xb, URZ ;  /* 0x0000000b06077899 */ /* 0x000fe400080006ff */
[----:B------:R-:W-:Y:S01]  /*0970*/  USHF.L.U32 UR6, UR6, 0x1, URZ ;  /* 0x0000000106067899 */ /* 0x000fe200080006ff */
[----:B------:R-:W-:Y:S01]  /*0980*/  ELECT P1, URZ, PT ;  /* 0x0000000000ff782f */ /* 0x000fe20003820000 */
[----:B------:R-:W2:Y:S10]  /*0990*/  FENCE.VIEW.ASYNC.S ;  /* 0x00000000000073c6 */ /* 0x000eb40000000000 */
[----:B--2---:R2:W3:Y:S01]  /*09a0*/  SYNCS.EXCH.64 URZ, [UR5+0xb0], UR6 ;  /* 0x0000b00605ff75b2 */ /* 0x0044e20008000100 */
[----:B------:R2:W1:Y:S01]  /*09b0*/  SYNCS.EXCH.64 URZ, [UR5+0xb8], UR6 ;  /* 0x0000b80605ff75b2 */ /* 0x0004620008000100 */
[----:B------:R-:W-:Y:S01]  /*09c0*/  NOP ;  /* 0x0000000000007918 */ /* 0x000fe20000000000 */
.L_x_12:
[----:B------:R-:W4:Y:S01]  /*09d0*/  SHFL.IDX PT, R0, R142, RZ, 0x1f ;  /* 0x00001fff8e007589 */ /* 0x000f2200000e0000 */
[----:B------:R-:W-:Y:S01]  /*09e0*/  NOP ;  /* 0x0000000000007918 */ /* 0x000fe20000000000 */
[----:B----4-:R-:W-:-:S13]  /*09f0*/  ISETP.NE.AND P1, PT, R0, 0x4, PT ;  /* 0x000000040000780c */ /* 0x010fda0003f25270 */
[----:B------:R-:W-:Y:S05]  /*0a00*/  @P1 BRA `(.L_x_13) ;  /* 0x0000000000481947 */ /* 0x000fea0003800000 */
[----:B--23--:R-:W-:Y:S01]  /*0a10*/  UMOV UR6, 0x720 ;  /* 0x0000072000067882 */ /* 0x00cfe20000000000 */
[----:B------:R-:W-:Y:S01]  /*0a20*/  UMOV UR5, 0x400 ;  /* 0x0000040000057882 */ /* 0x000fe20000000000 */
[----:B------:R-:W-:Y:S01]  /*0a30*/  USEL UR6, UR6, 0x620, UP5 ;  /* 0x0000062006067887 */ /* 0x000fe2000a800000 */
        /* <DEDUP_REMOVED lines=9> */
[----:B------:R-:W2:Y:S02]  /*0ad0*/  FENCE.VIEW.ASYNC.S ;  /* 0x00000000000073c6 */ /* 0x000ea40000000000 */
[----:B--2---:R4:W2:Y:S08]  /*0ae0*/  SYNCS.EXCH.64 URZ, [UR5+0xc0], UR8 ;  /* 0x0000c00805ff75b2 */ /* 0x0048b00008000100 */
[----:B------:R4:W3:Y:S01]  /*0af0*/  SYNCS.EXCH.64 URZ, [UR5+0xd0], UR6 ;  /* 0x0000d00605ff75b2 */ /* 0x0008e20008000100 */
[----:B------:R4:W1:Y:S01]  /*0b00*/  SYNCS.EXCH.64 URZ, [UR5+0xc8], UR8 ;  /* 0x0000c80805ff75b2 */ /* 0x0008620008000100 */
[----:B------:R4:W1:Y:S02]  /*0b10*/  SYNCS.EXCH.64 URZ, [UR5+0xd8], UR6 ;  /* 0x0000d80605ff75b2 */ /* 0x0008640008000100 */
[----:B----4-:R-:W-:Y:S01]  /*0b20*/  NOP ;  /* 0x0000000000007918 */ /* 0x010fe20000000000 */
.L_x_13:
[----:B------:R-:W4:Y:S01]  /*0b30*/  SHFL.IDX PT, R0, R142, RZ, 0x1f ;  /* 0x00001fff8e007589 */ /* 0x000f2200000e0000 */
[----:B------:R-:W-:Y:S01]  /*0b40*/  NOP ;  /* 0x0000000000007918 */ /* 0x000fe20000000000 */
[----:B----4-:R-:W-:-:S13]  /*0b50*/  ISETP.NE.AND P1, PT, R0, 0x5, PT ;  /* 0x000000050000780c */ /* 0x010fda0003f25270 */
[----:B------:R-:W-:Y:S05]  /*0b60*/  @P1 BRA `(.L_x_14) ;  /* 0x0000000000541947 */ /* 0x000fea0003800000 */
[----:B--23--:R-:W-:Y:S01]  /*0b70*/  UMOV UR6, 0x400 ;  /* 0x0000040000067882 */ /* 0x00cfe20000000000 */
        /* <DEDUP_REMOVED lines=14> */
[----:B------:R4:W1:Y:S01]  /*0c60*/  SYNCS.EXCH.64 URZ, [UR6+0x108], UR4 ;  /* 0x0001080406ff75b2 */ /* 0x0008620008000100 */
[----:B------:R4:W1:Y:S01]  /*0c70*/  SYNCS.EXCH.64 URZ, [UR6+0xf0], UR8 ;  /* 0x0000f00806ff75b2 */ /* 0x0008620008000100 */
[----:B------:R4:W1:Y:S01]  /*0c80*/  SYNCS.EXCH.64 URZ, [UR6+0x110], UR4 ;  /* 0x0001100406ff75b2 */ /* 0x0008620008000100 */
[----:B------:R4:W1:Y:S01]  /*0c90*/  SYNCS.EXCH.64 URZ, [UR6+0xf8], UR8 ;  /* 0x0000f80806ff75b2 */ /* 0x0008620008000100 */
[----:B------:R4:W1:Y:S02]  /*0ca0*/  SYNCS.EXCH.64 URZ, [UR6+0x118], UR4 ;  /* 0x0001180406ff75b2 */ /* 0x0008640008000100 */
[----:B----4-:R-:W-:Y:S01]  /*0cb0*/  NOP ;  /* 0x0000000000007918 */ /* 0x010fe20000000000 */
.L_x_14:
[----:B------:R-:W4:Y:S01]  /*0cc0*/  SHFL.IDX PT, R0, R142, RZ, 0x1f ;  /* 0x00001fff8e007589 */ /* 0x000f2200000e0000 */
[----:B------:R-:W-:Y:S01]  /*0cd0*/  ISETP.NE.OR P0, PT, RZ, UR11, !P0 ;  /* 0x0000000bff007c0c */ /* 0x000fe2000c705670 */
[----:B------:R-:W-:Y:S01]  /*0ce0*/  NOP ;  /* 0x0000000000007918 */ /* 0x000fe20000000000 */
[----:B----4-:R-:W-:-:S13]  /*0cf0*/  ISETP.NE.AND P1, PT, R0, 0x3, PT ;  /* 0x000000030000780c */ /* 0x010fda0003f25270 */
[----:B------:R-:W-:Y:S05]  /*0d00*/  @P1 BRA `(.L_x_15) ;  /* 0x0000000000341947 */ /* 0x000fea0003800000 */
[----:B--23--:R-:W-:Y:S01]  /*0d10*/  UMOV UR5, 0x400 ;  /* 0x0000040000057882 */ /* 0x00cfe20000000000 */
[----:B------:R-:W-:Y:S01]  /*0d20*/  UMOV UR4, 0x20 ;  /* 0x0000002000047882 */ /* 0x000fe20000000000 */
[----:B------:R-:W-:Y:S02]  /*0d30*/  ULEA UR5, UR54, UR5, 0x18 ;  /* 0x0000000536057291 */ /* 0x000fe4000f8ec0ff */
[----:B------:R-:W-:-:S04]  /*0d40*/  UIADD3 UR6, UPT, UPT, -UR4, 0x100000, URZ ;  /* 0x0010000004067890 */ /* 0x000fc8000fffe1ff */
[----:B------:R-:W-:Y:S02]  /*0d50*/  USHF.L.U32 UR7, UR6, 0xb, URZ ;  /* 0x0000000b06077899 */ /* 0x000fe400080006ff */
[----:B------:R-:W-:Y:S01]  /*0d60*/  USHF.L.U32 UR6, UR6, 0x1, URZ ;  /* 0x0000000106067899 */ /* 0x000fe200080006ff */
[----:B------:R-:W-:Y:S01]  /*0d70*/  ELECT P1, URZ, PT ;  /* 0x0000000000ff782f */ /* 0x000fe20003820000 */
[----:B------:R-:W2:Y:S10]  /*0d80*/  FENCE.VIEW.ASYNC.S ;  /* 0x00000000000073c6 */ /* 0x000eb40000000000 */
[----:B--2---:R4:W2:Y:S01]  /*0d90*/  SYNCS.EXCH.64 URZ, [UR5+0x120], UR6 ;  /* 0x0001200605ff75b2 */ /* 0x0048a20008000100 */
[----:B------:R4:W3:Y:S01]  /*0da0*/  SYNCS.EXCH.64 URZ, [UR5+0x130], UR6 ;  /* 0x0001300605ff75b2 */ /* 0x0008e20008000100 */
[----:B------:R4:W1:Y:S01]  /*0db0*/  SYNCS.EXCH.64 URZ, [UR5+0x128], UR6 ;  /* 0x0001280605ff75b2 */ /* 0x0008620008000100 */
[----:B------:R4:W1:Y:S02]  /*0dc0*/  SYNCS.EXCH.64 URZ, [UR5+0x138], UR6 ;  /* 0x0001380605ff75b2 */ /* 0x0008640008000100 */
[----:B----4-:R-:W-:Y:S01]  /*0dd0*/  NOP ;  /* 0x0000000000007918 */ /* 0x010fe20000000000 */
.L_x_15:
[----:B------:R-:W4:Y:S01]  /*0de0*/  LDCU UR12, c[0x0][0x36c] ;  /* 0x00006d80ff0c77ac */ /* 0x000f220008000800 */
[----:B------:R-:W-:Y:S01]  /*0df0*/  LOP3.LUT R0, R131, 0x1f, RZ, 0xc0, !PT ;  /* 0x0000001f83007812 */ /* 0x000fe200078ec0ff */
[----:B------:R-:W-:Y:S01]  /*0e00*/  NOP ;  /* 0x0000000000007918 */ /* 0x000fe20000000000 */
[----:B------:R-:W-:Y:S01]  /*0e10*/  VOTEU.ALL UP0, P0 ;  /* 0x0000000000ff7886 */ /* 0x000fe20000000000 */
[----:B--23--:R-:W-:Y:S01]  /*0e20*/  UMOV UR6, 0x20 ;  /* 0x0000002000067882 */ /* 0x00cfe20000000000 */
[----:B------:R-:W-:-:S03]  /*0e30*/  UISETP.NE.AND UP6, UPT, UR11, URZ, UPT ;  /* 0x000000ff0b00728c */ /* 0x000fc6000bfc5270 */
[----:B------:R-:W-:Y:S01]  /*0e40*/  @!UP0 UMOV UR4, 0x400 ;  /* 0x0000040000048882 */ /* 0x000fe20000000000 */
[----:B------:R-:W-:-:S04]  /*0e50*/  @!UP0 UIADD3 UR6, UPT, UPT, -UR6, 0x100000, URZ ;  /* 0x0010000006068890 */ /* 0x000fc8000fffe1ff */
[----:B------:R-:W-:Y:S02]  /*0e60*/  @!UP0 USHF.L.U32 UR7, UR6, 0xb, URZ ;  /* 0x0000000b06078899 */ /* 0x000fe400080006ff */
[----:B------:R-:W-:Y:S02]  /*0e70*/  @!UP0 USHF.L.U32 UR6, UR6, 0x1, URZ ;  /* 0x0000000106068899 */ /* 0x000fe400080006ff */
[----:B------:R-:W-:Y:S01]  /*0e80*/  @!UP0 ULEA UR4, UR54, UR4, 0x18 ;  /* 0x0000000436048291 */ /* 0x000fe2000f8ec0ff */
[----:B------:R-:W-:Y:S01]  /*0e90*/  VOTEU.ALL UP0, P0 ;  /* 0x0000000000ff7886 */ /* 0x000fe20000000000 */
[----:B----4-:R-:W-:Y:S01]  /*0ea0*/  UISETP.EQ.U32.AND UP1, UPT, UR12, 0x1, UPT ;  /* 0x000000010c00788c */ /* 0x010fe2000bf22070 */
[----:B------:R-:W2:Y:S09]  /*0eb0*/  FENCE.VIEW.ASYNC.S ;  /* 0x00000000000073c6 */ /* 0x000eb20000000000 */
[----:B--2---:R2:W3:Y:S02]  /*0ec0*/  @!UP0 SYNCS.EXCH.64 URZ, [UR4+0x140], UR6 ;  /* 0x0001400604ff85b2 */ /* 0x0044e40008000100 */
[----:B--2---:R-:W-:Y:S01]  /*0ed0*/  UP2UR UR4, UPR, URZ, 0x2 ;  /* 0x00000002ff047883 */ /* 0x004fe20008000000 */
[----:B------:R-:W-:Y:S11]  /*0ee0*/  BRA.U !UP1, `(.L_x_16) ;  /* 0x0000000109087547 */ /* 0x000ff6000b800000 */
[----:B-1-3--:R-:W-:Y:S01]  /*0ef0*/  UCGABAR_ARV ;  /* 0x00000000000079c7 */ /* 0x00afe20008000000 */
[----:B------:R-:W-:Y:S05]  /*0f00*/  BRA `(.L_x_17) ;  /* 0x0000000000047947 */ /* 0x000fea0003800000 */
.L_x_16:
[----:B-1-3--:R-:W-:Y:S01]  /*0f10*/  NOP ;  /* 0x0000000000007918 */ /* 0x00afe20000000000 */
.L_x_17:
[----:B------:R-:W1:Y:S01]  /*0f20*/  S2UR UR10, SR_CTAID.X ;  /* 0x00000000000a79c3 */ /* 0x000e620000002500 */
[----:B------:R-:W-:-:S05]  /*0f30*/  CS2R.32 R3, SR_CgaSize ;  /* 0x0000000000037805 */ /* 0x000fca0000008a00 */
[----:B------:R-:W-:-:S05]  /*0f40*/  IMAD R3, R3, -0xa0, RZ ;  /* 0xffffff6003037824 */ /* 0x000fca00078e02ff */
[----:B------:R-:W-:-:S14]  /*0f50*/  R2UR UR5, R3 ;  /* 0x00000000030572ca */ /* 0x000fdc00000e0000 */
[----:B------:R-:W2:Y:S01]  /*0f60*/  LDCU UR5, c[0x0][UR5+0x2b0] ;  /* 0x00005600050577ac */ /* 0x000ea20008000800 */
[----:B------:R-:W-:-:S05]  /*0f70*/  CS2R.32 R3, SR_CgaSize ;  /* 0x0000000000037805 */ /* 0x000fca0000008a00 */
[----:B------:R-:W-:-:S05]  /*0f80*/  IMAD R3, R3, -0xa0, RZ ;  /* 0xffffff6003037824 */ /* 0x000fca00078e02ff */
[----:B------:R-:W-:-:S14]  /*0f90*/  R2UR UR4, R3 ;  /* 0x00000000030472ca */ /* 0x000fdc00000e0000 */
[----:B------:R-:W3:Y:S01]  /*0fa0*/  LDCU UR4, c[0x0][UR4+0x2b4] ;  /* 0x00005680040477ac */ /* 0x000ee20008000800 */
[----:B------:R-:W4:Y:S01]  /*0fb0*/  S2UR UR51, SR_CTAID.Y ;  /* 0x00000000003379c3 */ /* 0x000f220000002600 */
[----:B------:R-:W-:-:S05]  /*0fc0*/  CS2R.32 R3, SR_CgaSize ;  /* 0x0000000000037805 */ /* 0x000fca0000008a00 */
[----:B------:R-:W-:-:S05]  /*0fd0*/  IMAD R3, R3, -0xa0, RZ ;  /* 0xffffff6003037824 */ /* 0x000fca00078e02ff */
[----:B------:R-:W-:-:S14]  /*0fe0*/  R2UR UR7, R3 ;  /* 0x00000000030772ca */ /* 0x000fdc00000e0000 */
[----:B------:R-:W3:Y:S01]  /*0ff0*/  LDCU UR7, c[0x0][UR7+0x2a0] ;  /* 0x00005400070777ac */ /* 0x000ee20008000800 */
[----:B------:R-:W-:-:S05]  /*1000*/  CS2R.32 R3, SR_CgaSize ;  /* 0x0000000000037805 */ /* 0x000fca0000008a00 */
[----:B------:R-:W-:-:S05]  /*1010*/  IMAD R3, R3, -0xa0, RZ ;  /* 0xffffff6003037824 */ /* 0x000fca00078e02ff */
[----:B------:R-:W-:-:S14]  /*1020*/  R2UR UR6, R3 ;  /* 0x00000000030672ca */ /* 0x000fdc00000e0000 */
[----:B------:R-:W3:Y:S01]  /*1030*/  LDCU UR6, c[0x0][UR6+0x2a4] ;  /* 0x00005480060677ac */ /* 0x000ee20008000800 */
[----:B------:R-:W-:Y:S02]  /*1040*/  USHF.R.U32.HI UR31, URZ, 0x1, UR54 ;  /* 0x00000001ff1f7899 */ /* 0x000fe40008011636 */
[----:B------:R-:W-:Y:S02]  /*1050*/  USHF.R.U32.HI UR30, URZ, 0x2, UR54 ;  /* 0x00000002ff1e7899 */ /* 0x000fe40008011636 */
[----:B------:R-:W-:Y:S02]  /*1060*/  USHF.L.U32 UR16, UR54, 0xb, URZ ;  /* 0x0000000b36107899 */ /* 0x000fe400080006ff */
[----:B------:R-:W-:Y:S01]  /*1070*/  USHF.L.U32 UR15, UR54, 0xa, URZ ;  /* 0x0000000a360f7899 */ /* 0x000fe200080006ff */
[----:B-1----:R-:W-:Y:S01]  /*1080*/  I2FP.F32.U32 R3, UR10 ;  /* 0x0000000a00037c45 */ /* 0x002fe20008201000 */
[----:B------:R-:W1:Y:S04]  /*1090*/  LDCU UR20, c[0x0][0xb24] ;  /* 0x00016480ff1477ac */ /* 0x000e680008000800 */
[----:B--2---:R-:W-:Y:S01]  /*10a0*/  FMUL R3, R3, UR5 ;  /* 0x0000000503037c20 */ /* 0x004fe20008400000 */
[----:B------:R-:W-:Y:S01]  /*10b0*/  ULOP3.LUT UR5, UR54, 0x3, URZ, 0xc0, !UPT ;  /* 0x0000000336057892 */ /* 0x000fe2000f8ec0ff */
[----:B----4-:R-:W-:Y:S01]  /*10c0*/  I2FP.F32.U32 R2, UR51 ;  /* 0x0000003300027c45 */ /* 0x010fe20008201000 */
[----:B------:R-:W2:Y:S03]  /*10d0*/  LDCU UR37, c[0x0][0xb24] ;  /* 0x00016480ff2577ac */ /* 0x000ea60008000800 */
[----:B------:R-:W4:Y:S01]  /*10e0*/  F2I.U32.TRUNC.NTZ R3, R3 ;  /* 0x0000000300037305 */ /* 0x000f22000020f000 */
[----:B---3--:R-:W-:Y:S01]  /*10f0*/  FMUL R2, R2, UR4 ;  /* 0x0000000402027c20 */ /* 0x008fe20008400000 */
[----:B------:R-:W-:-:S02]  /*1100*/  ULOP3.LUT UR4, UR54, 0x4, URZ, 0xc0, !UPT ;  /* 0x0000000436047892 */ /* 0x000fc4000f8ec0ff */
[----:B------:R-:W-:Y:S02]  /*1110*/  UISETP.GT.U32.AND UP1, UPT, UR5, 0xffff, UPT ;  /* 0x0000ffff0500788c */ /* 0x000fe4000bf24070 */
[----:B------:R-:W-:Y:S02]  /*1120*/  ULOP3.LUT UR4, UR4, 0x1, UR54, 0xf8, !UPT ;  /* 0x0000000104047892 */ /* 0x000fe4000f8ef836 */
[----:B------:R-:W3:Y:S01]  /*1130*/  F2I.U32.TRUNC.NTZ R2, R2 ;  /* 0x0000000200027305 */ /* 0x000ee2000020f000 */
[----:B------:R-:W1:Y:S01]  /*1140*/  LDCU UR19, c[0x0][0xb30] ;  /* 0x00016600ff1377ac */ /* 0x000e620008000800 */
[----:B------:R-:W-:Y:S01]  /*1150*/  UISETP.GT.U32.AND UP0, UPT, UR4, 0xffff, UPT ;  /* 0x0000ffff0400788c */ /* 0x000fe2000bf04070 */
[----:B----4-:R-:W-:Y:S01]  /*1160*/  R2UR UR49, R3 ;  /* 0x00000000033172ca */ /* 0x010fe200000e0000 */
[----:B------:R-:W-:Y:S01]  /*1170*/  UMOV UR14, 0x11 ;  /* 0x00000011000e7882 */ /* 0x000fe20000000000 */
[----:B------:R-:W-:Y:S01]  /*1180*/  PRMT R3, RZ, 0x7610, R3 ;  /* 0x00007610ff037816 */ /* 0x000fe20000000003 */
[----:B------:R-:W-:Y:S01]  /*1190*/  UMOV UR13, 0x5 ;  /* 0x00000005000d7882 */ /* 0x000fe20000000000 */
[----:B------:R-:W-:-:S02]  /*11a0*/  USEL UR5, UR5, 0xffff, !UP1 ;  /* 0x0000ffff05057887 */ /* 0x000fc4000c800000 */
[----:B------:R-:W-:Y:S01]  /*11b0*/  USEL UR4, UR4, 0xffff, !UP0 ;  /* 0x0000ffff04047887 */ /* 0x000fe2000c000000 */
[----:B---3--:R-:W-:Y:S02]  /*11c0*/  R2UR UR48, R2 ;  /* 0x00000000023072ca */ /* 0x008fe400000e0000 */
[----:B------:R-:W-:-:S04]  /*11d0*/  PRMT R2, RZ, 0x7610, R2 ;  /* 0x00007610ff027816 */ /* 0x000fc80000000002 */
[----:B------:R-:W-:-:S04]  /*11e0*/  UIADD3 UR49, UPT, UPT, -UR49, URZ, URZ ;  /* 0x000000ff31317290 */ /* 0x000fc8000fffe1ff */
[----:B------:R-:W-:-:S03]  /*11f0*/  UIMAD UR49, UR7, UR49, UR10 ;  /* 0x00000031073172a4 */ /* 0x000fc6000f8e020a */
[----:B------:R-:W-:-:S04]  /*1200*/  UIADD3 UR48, UPT, UPT, -UR48, URZ, URZ ;  /* 0x000000ff30307290 */ /* 0x000fc8000fffe1ff */
[----:B------:R-:W-:Y:S01]  /*1210*/  UIMAD UR48, UR6, UR48, UR51 ;  /* 0x00000030063072a4 */ /* 0x000fe2000f8e0233 */
[----:B-12---:R-:W-:Y:S11]  /*1220*/  BRA.U UP6, `(.L_x_18) ;  /* 0x0000000106647547 */ /* 0x006ff6000b800000 */
[----:B------:R-:W-:Y:S02]  /*1230*/  UISETP.NE.AND UP0, UPT, UR48, URZ, UPT ;  /* 0x000000ff3000728c */ /* 0x000fe4000bf05270 */
[----:B------:R-:W-:Y:S02]  /*1240*/  UISETP.NE.AND UP2, UPT, UR48, 0x1, UPT ;  /* 0x000000013000788c */ /* 0x000fe4000bf45270 */
[----:B------:R-:W-:Y:S02]  /*1250*/  ULOP3.LUT UR7, UR49, 0x2, URZ, 0x3c, !UPT ;  /* 0x0000000231077892 */ /* 0x000fe4000f8e3cff */
[----:B------:R-:W-:Y:S02]  /*1260*/  UISETP.GT.U32.AND UP4, UPT, UR49, 0x1, UP0 ;  /* 0x000000013100788c */ /* 0x000fe40008784070 */
[----:B------:R-:W-:Y:S02]  /*1270*/  UISETP.GT.U32.AND UP3, UPT, UR49, 0x1, UP2 ;  /* 0x000000013100788c */ /* 0x000fe40009764070 */
[----:B------:R-:W-:-:S02]  /*1280*/  UISETP.GT.U32.AND UP1, UPT, UR7, 0x1, UP0 ;  /* 0x000000010700788c */ /* 0x000fc40008724070 */
[----:B------:R-:W-:Y:S02]  /*1290*/  UISETP.GT.U32.AND UP0, UPT, UR7, 0x1, UP2 ;  /* 0x000000010700788c */ /* 0x000fe40009704070 */
[----:B------:R-:W-:Y:S02]  /*12a0*/  USEL UR8, URZ, 0x1, UP4 ;  /* 0x00000001ff087887 */ /* 0x000fe4000a000000 */
[----:B------:R-:W-:Y:S02]  /*12b0*/  USEL UR7, URZ, 0x10, UP3 ;  /* 0x00000010ff077887 */ /* 0x000fe40009800000 */
[----:B------:R-:W-:Y:S02]  /*12c0*/  USEL UR22, URZ, 0x2, UP4 ;  /* 0x00000002ff167887 */ /* 0x000fe4000a000000 */
[----:B------:R-:W-:Y:S02]  /*12d0*/  USEL UR21, URZ, 0x20, UP3 ;  /* 0x00000020ff157887 */ /* 0x000fe40009800000 */
[----:B------:R-:W-:-:S02]  /*12e0*/  USEL UR9, URZ, 0x4, UP1 ;  /* 0x00000004ff097887 */ /* 0x000fc40008800000 */
[----:B------:R-:W-:Y:S02]  /*12f0*/  UIADD3 UR22, UPT, UPT, UR22, UR7, UR8 ;  /* 0x0000000716167290 */ /* 0x000fe4000fffe008 */
[----:B------:R-:W-:Y:S02]  /*1300*/  USEL UR7, URZ, 0x8, UP1 ;  /* 0x00000008ff077887 */ /* 0x000fe40008800000 */
[----:B------:R-:W-:Y:S02]  /*1310*/  ULOP3.LUT UR6, UR49, 0xfffffffe, URZ, 0xc0, !UPT ;  /* 0xfffffffe31067892 */ /* 0x000fe4000f8ec0ff */
[----:B------:R-:W-:Y:S02]  /*1320*/  USEL UR8, URZ, 0x40, UP0 ;  /* 0x00000040ff087887 */ /* 0x000fe40008000000 */
[----:B------:R-:W-:Y:S02]  /*1330*/  UIADD3 UR9, UPT, UPT, UR9, UR21, UR22 ;  /* 0x0000001509097290 */ /* 0x000fe4000fffe016 */
[----:B------:R-:W-:-:S02]  /*1340*/  ULEA UR6, UR48, UR6, 0x2 ;  /* 0x0000000630067291 */ /* 0x000fc4000f8e10ff */
[----:B------:R-:W-:Y:S02]  /*1350*/  USEL UR21, URZ, 0x80, UP0 ;  /* 0x00000080ff157887 */ /* 0x000fe40008000000 */
[----:B------:R-:W-:-:S03]  /*1360*/  UIADD3 UR8, UPT, UPT, UR7, UR8, UR9 ;  /* 0x0000000807087290 */ /* 0x000fc6000fffe009 */
[----:B------:R-:W-:Y:S01]  /*1370*/  UMOV UR7, 0x3 ;  /* 0x0000000300077882 */ /* 0x000fe20000000000 */
[----:B------:R-:W-:Y:S02]  /*1380*/  UIADD3 UR8, UPT, UPT, UR8, UR21, URZ ;  /* 0x0000001508087290 */ /* 0x000fe4000fffe0ff */
[----:B------:R-:W-:-:S04]  /*1390*/  USHF.L.U32 UR6, UR7, UR6, URZ ;  /* 0x0000000607067299 */ /* 0x000fc800080006ff */
[----:B------:R-:W-:Y:S02]  /*13a0*/  MOV R3, UR8 ;  /* 0x0000000800037c02 */ /* 0x000fe40008000f00 */
[----:B------:R-:W-:-:S07]  /*13b0*/  MOV R2, UR6 ;  /* 0x0000000600027c02 */ /* 0x000fce0008000f00 */
.L_x_18:
[----:B------:R-:W1:Y:S01]  /*13c0*/  S2UR UR36, SR_CTAID.Z ;  /* 0x00000000002479c3 */ /* 0x000e620000002700 */
[----:B------:R-:W-:Y:S02]  /*13d0*/  UISETP.GE.AND UP0, UPT, UR20, 0x1, UPT ;  /* 0x000000011400788c */ /* 0x000fe4000bf06270 */
[----:B------:R-:W-:Y:S02]  /*13e0*/  ULOP3.LUT UR5, UR5, 0xffff, URZ, 0xc0, !UPT ;  /* 0x0000ffff05057892 */ /* 0x000fe4000f8ec0ff */
[----:B------:R-:W-:Y:S02]  /*13f0*/  ULOP3.LUT UR4, UR4, 0xffff, URZ, 0xc0, !UPT ;  /* 0x0000ffff04047892 */ /* 0x000fe4000f8ec0ff */
[----:B------:R-:W-:Y:S02]  /*1400*/  UISETP.NE.AND UP3, UPT, UR11, 0x2, UPT ;  /* 0x000000020b00788c */ /* 0x000fe4000bf65270 */
[----:B------:R-:W-:Y:S02]  /*1410*/  ULOP3.LUT UR31, UR31, 0x1, URZ, 0xc0, !UPT ;  /* 0x000000011f1f7892 */ /* 0x000fe4000f8ec0ff */
[----:B------:R-:W-:-:S02]  /*1420*/  ULOP3.LUT UR30, UR30, 0x1, URZ, 0xc0, !UPT ;  /* 0x000000011e1e7892 */ /* 0x000fc4000f8ec0ff */
[----:B------:R-:W-:Y:S02]  /*1430*/  ULOP3.LUT UR16, UR16, 0x2000, URZ, 0xc0, !UPT ;  /* 0x0000200010107892 */ /* 0x000fe4000f8ec0ff */
[----:B------:R-:W-:Y:S02]  /*1440*/  ULOP3.LUT UR15, UR15, 0x800, URZ, 0xc0, !UPT ;  /* 0x000008000f0f7892 */ /* 0x000fe4000f8ec0ff */
[----:B------:R-:W-:Y:S02]  /*1450*/  USHF.L.U32 UR14, UR14, UR5, URZ ;  /* 0x000000050e0e7299 */ /* 0x000fe400080006ff */
[----:B------:R-:W-:Y:S01]  /*1460*/  USHF.L.U32 UR13, UR13, UR4, URZ ;  /* 0x000000040d0d7299 */ /* 0x000fe200080006ff */
[----:B------:R-:W-:Y:S01]  /*1470*/  UMOV UR50, UR10 ;  /* 0x0000000a00327c82 */ /* 0x000fe20008000000 */
[----:B------:R-:W-:Y:S10]  /*1480*/  BRA.U !UP0, `(.L_x_19) ;  /* 0x0000000108b87547 */ /* 0x000ff4000b800000 */
[----:B------:R-:W2:Y:S01]  /*1490*/  LDCU.128 UR4, c[0x0][0xb10] ;  /* 0x00016200ff0477ac */ /* 0x000ea20008000c00 */
[----:B------:R-:W3:Y:S01]  /*14a0*/  LDCU UR23, c[0x0][0x370] ;  /* 0x00006e00ff1777ac */ /* 0x000ee20008000800 */
[----:B------:R-:W4:Y:S01]  /*14b0*/  LDCU UR22, c[0x0][0x374] ;  /* 0x00006e80ff1677ac */ /* 0x000f220008000800 */
[----:B------:R-:W1:Y:S01]  /*14c0*/  LDCU UR50, c[0x0][0xb0c] ;  /* 0x00016180ff3277ac */ /* 0x000e620008000800 */
[----:B------:R-:W3:Y:S01]  /*14d0*/  LDCU UR21, c[0x0][0xb20] ;  /* 0x00016400ff1577ac */ /* 0x000ee20008000800 */
[----:B------:R-:W3:Y:S01]  /*14e0*/  LDCU.64 UR8, c[0x0][0xb28] ;  /* 0x00016500ff0877ac */ /* 0x000ee20008000a00 */
[----:B--2---:R-:W-:Y:S02]  /*14f0*/  UISETP.NE.AND UP0, UPT, UR6, 0x1, UPT ;  /* 0x000000010600788c */ /* 0x004fe4000bf05270 */
[----:B----4-:R-:W-:Y:S02]  /*1500*/  UIMAD.WIDE.U32 UR28, UR22, UR7, URZ ;  /* 0x00000007161c72a5 */ /* 0x010fe4000f8e00ff */
[----:B------:R-:W-:-:S02]  /*1510*/  UISETP.NE.AND UP2, UPT, UR20, 0x1, UPT ;  /* 0x000000011400788c */ /* 0x000fc4000bf45270 */
[----:B-1----:R-:W-:Y:S02]  /*1520*/  UISETP.NE.AND UP1, UPT, UR50, 0x1, UPT ;  /* 0x000000013200788c */ /* 0x002fe4000bf25270 */
[----:B------:R-:W-:Y:S02]  /*1530*/  UIMAD.WIDE.U32 UR32, UR51, UR7, URZ ;  /* 0x00000007332072a5 */ /* 0x000fe4000f8e00ff */
[----:B---3--:R-:W-:Y:S01]  /*1540*/  UIMAD.WIDE.U32 UR24, UR23, UR4, URZ ;  /* 0x00000004171872a5 */ /* 0x008fe2000f8e00ff */
[----:B------:R-:W-:Y:S01]  /*1550*/  UMOV UR7, UR29 ;  /* 0x0000001d00077c82 */ /* 0x000fe20008000000 */
[----:B------:R-:W-:Y:S02]  /*1560*/  UIMAD.WIDE.U32 UR28, UR10, UR4, URZ ;  /* 0x000000040a1c72a5 */ /* 0x000fe4000f8e00ff */
[----:B------:R-:W-:-:S03]  /*1570*/  @UP0 USHF.R.U32.HI UR22, URZ, UR21, UR7 ;  /* 0x00000015ff160299 */ /* 0x000fc60008011607 */
[----:B------:R-:W-:Y:S02]  /*1580*/  @UP1 USHF.R.U32.HI UR23, URZ, UR5, UR25 ;  /* 0x00000005ff171299 */ /* 0x000fe40008011619 */
[----:B------:R-:W-:Y:S02]  /*1590*/  UIMAD.WIDE.U32 UR24, UR22, UR8, URZ ;  /* 0x00000008161872a5 */ /* 0x000fe4000f8e00ff */
[----:B------:R-:W-:Y:S02]  /*15a0*/  USHF.R.U32.HI UR33, URZ, UR21, UR33 ;  /* 0x00000015ff217299 */ /* 0x000fe40008011621 */
[----:B------:R-:W-:Y:S02]  /*15b0*/  UIMAD.WIDE.U32 UR34, UR23, UR8, URZ ;  /* 0x00000008172272a5 */ /* 0x000fe4000f8e00ff */
[----:B------:R-:W-:Y:S02]  /*15c0*/  @UP2 USHF.R.U32.HI UR22, URZ, UR9, UR25 ;  /* 0x00000009ff162299 */ /* 0x000fe40008011619 */
[----:B------:R-:W-:-:S02]  /*15d0*/  USHF.R.U32.HI UR29, URZ, UR5, UR29 ;  /* 0x00000005ff1d7299 */ /* 0x000fc4000801161d */
[----:B------:R-:W-:Y:S02]  /*15e0*/  USEL UR33, UR51, UR33, !UP0 ;  /* 0x0000002133217287 */ /* 0x000fe4000c000000 */
[----:B------:R-:W-:Y:S02]  /*15f0*/  @UP2 USHF.R.U32.HI UR23, URZ, UR9, UR35 ;  /* 0x00000009ff172299 */ /* 0x000fe40008011623 */
[----:B------:R-:W-:Y:S02]  /*1600*/  UIMAD UR22, UR22, UR20, URZ ;  /* 0x00000014161672a4 */ /* 0x000fe4000f8e02ff */
[----:B------:R-:W-:Y:S02]  /*1610*/  USEL UR29, UR10, UR29, !UP1 ;  /* 0x0000001d0a1d7287 */ /* 0x000fe4000c800000 */
[----:B------:R-:W-:Y:S02]  /*1620*/  UIMAD UR4, UR23, UR20, URZ ;  /* 0x00000014170472a4 */ /* 0x000fe4000f8e02ff */
[----:B------:R-:W-:-:S02]  /*1630*/  UISETP.GE.AND UP0, UPT, UR33, UR22, UPT ;  /* 0x000000162100728c */ /* 0x000fc4000bf06270 */
[----:B------:R-:W-:Y:S02]  /*1640*/  UIMAD.WIDE.U32 UR34, UR33, UR8, URZ ;  /* 0x00000008212272a5 */ /* 0x000fe4000f8e00ff */
[----:B------:R-:W-:Y:S02]  /*1650*/  UISETP.GE.OR UP0, UPT, UR29, UR4, UP0 ;  /* 0x000000041d00728c */ /* 0x000fe40008706670 */
[----:B------:R-:W-:Y:S02]  /*1660*/  USHF.R.U32.HI UR4, URZ, UR9, UR35 ;  /* 0x00000009ff047299 */ /* 0x000fe40008011623 */
[----:B------:R-:W-:Y:S02]  /*1670*/  UIMAD.WIDE.U32 UR24, UR29, UR8, URZ ;  /* 0x000000081d1872a5 */ /* 0x000fe4000f8e00ff */
[----:B------:R-:W-:Y:S02]  /*1680*/  USEL UR4, UR33, UR4, !UP2 ;  /* 0x0000000421047287 */ /* 0x000fe4000d000000 */
[----:B------:R-:W-:-:S02]  /*1690*/  UIADD3 UR5, UPT, UPT, -UR33, URZ, URZ ;  /* 0x000000ff21057290 */ /* 0x000fc4000fffe1ff */
[----:B------:R-:W-:Y:S02]  /*16a0*/  UIADD3 UR8, UPT, UPT, -UR4, URZ, URZ ;  /* 0x000000ff04087290 */ /* 0x000fe4000fffe1ff */
[----:B------:R-:W-:Y:S02]  /*16b0*/  @!UP0 USHF.R.U32.HI UR9, URZ, UR9, UR25 ;  /* 0x00000009ff098299 */ /* 0x000fe40008011619 */
[----:B------:R-:W-:Y:S02]  /*16c0*/  UIMAD UR8, UR20, UR8, UR33 ;  /* 0x00000008140872a4 */ /* 0x000fe4000f8e0221 */
[----:B------:R-:W-:Y:S02]  /*16d0*/  @!UP0 USEL UR9, UR29, UR9, !UP2 ;  /* 0x000000091d098287 */ /* 0x000fe4000d000000 */
[----:B------:R-:W-:Y:S02]  /*16e0*/  UIADD3 UR7, UPT, UPT, -UR29, URZ, URZ ;  /* 0x000000ff1d077290 */ /* 0x000fe4000fffe1ff */
[----:B------:R-:W-:-:S02]  /*16f0*/  @!UP0 UIMAD UR8, UR8, UR23, UR9 ;  /* 0x00000017080882a4 */ /* 0x000fc4000f8e0209 */
[----:B------:R-:W-:Y:S02]  /*1700*/  @!UP0 UIADD3 UR4, UPT, UPT, UR4, -UR9, URZ ;  /* 0x8000000904048290 */ /* 0x000fe4000fffe0ff */
[----:B------:R-:W-:Y:S02]  /*1710*/  UIMAD UR5, UR6, UR5, UR51 ;  /* 0x00000005060572a4 */ /* 0x000fe4000f8e0233 */
[----:B------:R-:W-:Y:S02]  /*1720*/  @!UP0 UIMAD UR33, UR4, UR20, UR29 ;  /* 0x00000014042182a4 */ /* 0x000fe4000f8e021d */
[----:B------:R-:W-:Y:S01]  /*1730*/  UIMAD UR7, UR50, UR7, UR10 ;  /* 0x00000007320772a4 */ /* 0x000fe2000f8e020a */
[----:B------:R-:W-:Y:S01]  /*1740*/  @!UP0 UMOV UR29, UR8 ;  /* 0x00000008001d8c82 */ /* 0x000fe20008000000 */
[----:B------:R-:W-:Y:S02]  /*1750*/  UIMAD UR51, UR33, UR6, UR5 ;  /* 0x00000006213372a4 */ /* 0x000fe4000f8e0205 */
[----:B------:R-:W-:-:S12]  /*1760*/  UIMAD UR50, UR29, UR50, UR7 ;  /* 0x000000321d3272a4 */ /* 0x000fd8000f8e0207 */
.L_x_19:
[----:B------:R-:W-:-:S09]  /*1770*/  UISETP.NE.AND UP0, UPT, UR19, 0x1, UPT ;  /* 0x000000011300788c */ /* 0x000fd2000bf05270 */
[----:B------:R-:W-:Y:S05]  /*1780*/  BRA.U UP0, `(.L_x_20) ;  /* 0x0000000100407547 */ /* 0x000fea000b800000 */
[----:B------:R-:W2:Y:S01]  /*1790*/  LDCU.128 UR4, c[0x0][0xb10] ;  /* 0x00016200ff0477ac */ /* 0x000ea20008000c00 */
[----:B------:R-:W3:Y:S01]  /*17a0*/  LDCU UR9, c[0x0][0xb0c] ;  /* 0x00016180ff0977ac */ /* 0x000ee20008000800 */
[----:B------:R-:W4:Y:S01]  /*17b0*/  LDCU UR8, c[0x0][0xb20] ;  /* 0x00016400ff0877ac */ /* 0x000f220008000800 */
[----:B--2---:R-:W-:Y:S02]  /*17c0*/  UIMAD.WIDE.U32 UR22, UR50, UR4, URZ ;  /* 0x00000004321672a5 */ /* 0x004fe4000f8e00ff */
[----:B------:R-:W-:Y:S02]  /*17d0*/  UIMAD.WIDE.U32 UR20, UR51, UR7, URZ ;  /* 0x00000007331472a5 */ /* 0x000fe4000f8e00ff */
[----:B---3--:R-:W-:Y:S02]  /*17e0*/  UISETP.NE.AND UP1, UPT, UR9, 0x1, UPT ;  /* 0x000000010900788c */ /* 0x008fe4000bf25270 */
[----:B------:R-:W-:Y:S01]  /*17f0*/  UISETP.NE.AND UP0, UPT, UR6, 0x1, UPT ;  /* 0x000000010600788c */ /* 0x000fe2000bf05270 */
[----:B------:R-:W-:Y:S01]  /*1800*/  UMOV UR7, UR23 ;  /* 0x0000001700077c82 */ /* 0x000fe20008000000 */
[----:B----4-:R-:W-:-:S02]  /*1810*/  USHF.R.U32.HI UR8, URZ, UR8, UR21 ;  /* 0x00000008ff087299 */ /* 0x010fc40008011615 */
[----:B------:R-:W-:Y:S02]  /*1820*/  USHF.R.U32.HI UR5, URZ, UR5, UR7 ;  /* 0x00000005ff057299 */ /* 0x000fe40008011607 */
[----:B------:R-:W-:Y:S02]  /*1830*/  USEL UR8, UR51, UR8, !UP0 ;  /* 0x0000000833087287 */ /* 0x000fe4000c000000 */
[----:B------:R-:W-:-:S04]  /*1840*/  USEL UR5, UR50, UR5, !UP1 ;  /* 0x0000000532057287 */ /* 0x000fc8000c800000 */
[----:B------:R-:W-:Y:S02]  /*1850*/  UIADD3 UR4, UPT, UPT, -UR8, UR5, URZ ;  /* 0x0000000508047290 */ /* 0x000fe4000fffe1ff */
[----:B------:R-:W-:Y:S02]  /*1860*/  UIADD3 UR5, UPT, UPT, UR8, -UR5, URZ ;  /* 0x8000000508057290 */ /* 0x000fe4000fffe0ff */
[----:B------:R-:W-:Y:S02]  /*1870*/  UIMAD UR51, UR4, UR6, UR51 ;  /* 0x00000006043372a4 */ /* 0x000fe4000f8e0233 */
[----:B------:R-:W-:-:S12]  /*1880*/  UIMAD UR50, UR5, UR9, UR50 ;  /* 0x00000009053272a4 */ /* 0x000fd8000f8e0232 */
.L_x_20:
[----:B------:R-:W-:-:S09]  /*1890*/  UISETP.EQ.U32.AND UP0, UPT, UR12, 0x1, UPT ;  /* 0x000000010c00788c */ /* 0x000fd2000bf02070 */
[----:B------:R-:W-:Y:S05]  /*18a0*/  BRA.U !UP0, `(.L_x_21) ;  /* 0x00000001080c7547 */ /* 0x000fea000b800000 */
[----:B------:R-:W-:Y:S01]  /*18b0*/  UCGABAR_WAIT ;  /* 0x0000000000007dc7 */ /* 0x000fe20008000000 */
[----:B------:R-:W-:Y:S01]  /*18c0*/  CCTL.IVALL ;  /* 0x00000000ff00798f */ /* 0x000fe20002000000 */
[----:B------:R-:W-:Y:S05]  /*18d0*/  BRA `(.L_x_22) ;  /* 0x0000000000047947 */ /* 0x000fea0003800000 */
.L_x_21:
[----:B------:R-:W-:Y:S06]  /*18e0*/  BAR.SYNC.DEFER_BLOCKING 0x0 ;  /* 0x0000000000007b1d */ /* 0x000fec0000010000 */
.L_x_22:
[----:B------:R-:W-:Y:S05]  /*18f0*/  BRA.U UP3, `(.L_x_23) ;  /* 0x0000001503947547 */ /* 0x000fea000b800000 */
[----:B------:R-:W2:Y:S01]  /*1900*/  LDCU UR6, c[0x0][0x38c] ;  /* 0x00007180ff0677ac */ /* 0x000ea20008000800 */
[----:B------:R-:W-:Y:S01]  /*1910*/  PLOP3.LUT P1, PT, PT, PT, UP5, 0x80, 0x8 ;  /* 0x000000000008781c */ /* 0x000fe20003f2f058 */
[----:B------:R-:W-:Y:S01]  /*1920*/  IMAD.MOV.U32 R12, RZ, RZ, 0x1 ;  /* 0x00000001ff0c7424 */ /* 0x000fe200078e00ff */
[----:B------:R-:W-:Y:S01]  /*1930*/  ISETP.NE.AND P2, PT, R0, RZ, P3 ;  /* 0x000000ff0000720c */ /* 0x000fe20001f45270 */
[----:B------:R-:W-:Y:S01]  /*1940*/  USHF.L.U32 UR5, UR10, 0x5, URZ ;  /* 0x000000050a057899 */ /* 0x000fe200080006ff */
[----:B------:R-:W-:Y:S01]  /*1950*/  PLOP3.LUT P1, PT, P1, PT, PT, 0x8, 0x80 ;  /* 0x000000000080781c */ /* 0x000fe20000f2e170 */
[----:B------:R-:W-:Y:S01]  /*1960*/  USHF.L.U32 UR4, UR10, 0x7, URZ ;  /* 0x000000070a047899 */ /* 0x000fe200080006ff */
[----:B------:R-:W-:Y:S01]  /*1970*/  CS2R R10, SRZ ;  /* 0x00000000000a7805 */ /* 0x000fe2000001ff00 */
[----:B------:R-:W-:Y:S01]  /*1980*/  UMOV UR17, 0x400 ;  /* 0x0000040000117882 */ /* 0x000fe20000000000 */
[----:B------:R-:W-:Y:S01]  /*1990*/  UISETP.NE.AND UP1, UPT, UR11, URZ, UPT ;  /* 0x000000ff0b00728c */ /* 0x000fe2000bf25270 */
[----:B------:R-:W-:Y:S01]  /*19a0*/  IMAD.MOV.U32 R9, RZ, RZ, RZ ;  /* 0x000000ffff097224 */ /* 0x000fe200078e00ff */
[----:B------:R-:W-:Y:S01]  /*19b0*/  ULEA UR17, UR54, UR17, 0x18 ;  /* 0x0000001136117291 */ /* 0x000fe2000f8ec0ff */
[----:B------:R-:W-:Y:S01]  /*19c0*/  IMAD.MOV.U32 R8, RZ, RZ, 0x1 ;  /* 0x00000001ff087424 */ /* 0x000fe200078e00ff */
[----:B------:R-:W-:-:S02]  /*19d0*/  ULOP3.LUT UR5, UR5, 0x20, URZ, 0xc0, !UPT ;  /* 0x0000002005057892 */ /* 0x000fc4000f8ec0ff */
[----:B------:R-:W-:Y:S01]  /*19e0*/  ULOP3.LUT UR4, UR4, 0x80, URZ, 0xc0, !UPT ;  /* 0x0000008004047892 */ /* 0x000fe2000f8ec0ff */
[----:B------:R-:W3:Y:S01]  /*19f0*/  LDCU UR19, c[0x0][0x370] ;  /* 0x00006e00ff1377ac */ /* 0x000ee20008000800 */
[----:B--2---:R-:W-:Y:S02]  /*1a00*/  UIADD3 UR7, UPT, UPT, UR6, 0x7f, URZ ;  /* 0x0000007f06077890 */ /* 0x004fe4000fffe0ff */
[----:B------:R-:W-:Y:S02]  /*1a10*/  UIADD3 UR20, UPT, UPT, UR6, 0xfe, URZ ;  /* 0x000000fe06147890 */ /* 0x000fe4000fffe0ff */
[----:B------:R-:W-:Y:S02]  /*1a20*/  USHF.R.S32.HI UR21, URZ, 0x1f, UR7 ;  /* 0x0000001fff157899 */ /* 0x000fe40008011407 */
[----:B------:R-:W-:Y:S02]  /*1a30*/  UIADD3 UR6, UPT, UPT, UR6, -0x1, URZ ;  /* 0xffffffff06067890 */ /* 0x000fe4000fffe0ff */
[----:B------:R-:W-:-:S02]  /*1a40*/  ULEA.HI UR21, UR21, UR7, URZ, 0x7 ;  /* 0x0000000715157291 */ /* 0x000fc4000f8f38ff */
[----:B------:R-:W-:Y:S02]  /*1a50*/  UISETP.GE.U32.AND UP2, UPT, UR6, -0xff, UPT ;  /* 0xffffff010600788c */ /* 0x000fe4000bf46070 */
[----:B------:R-:W-:Y:S01]  /*1a60*/  USHF.R.S32.HI UR21, URZ, 0x7, UR21 ;  /* 0x00000007ff157899 */ /* 0x000fe20008011415 */
[----:B------:R-:W2:Y:S03]  /*1a70*/  LDCU.64 UR22, c[0x0][0x348] ;  /* 0x00006900ff1677ac */ /* 0x000ea60008000a00 */
[----:B------:R-:W-:Y:S01]  /*1a80*/  UISETP.LT.U32.AND UP0, UPT, UR21, 0xa, UPT ;  /* 0x0000000a1500788c */ /* 0x000fe2000bf01070 */
[----:B------:R-:W4:Y:S03]  /*1a90*/  LDCU UR18, c[0x0][0x374] ;  /* 0x00006e80ff1277ac */ /* 0x000f260008000800 */
[----:B------:R-:W-:-:S02]  /*1aa0*/  USEL UR41, UR21, 0xa, UP0 ;  /* 0x0000000a15297887 */ /* 0x000fc40008000000 */
[----:B------:R-:W-:Y:S02]  /*1ab0*/  USEL UR26, UR26, 0x2, UP1 ;  /* 0x000000021a1a7887 */ /* 0x000fe40008800000 */
[----:B------:R-:W-:Y:S02]  /*1ac0*/  UIADD3 UR25, UPT, UPT, UR41, -0x1, URZ ;  /* 0xffffffff29197890 */ /* 0x000fe4000fffe0ff */
[----:B------:R-:W-:Y:S02]  /*1ad0*/  @UP2 UIADD3 UR25, UPT, UPT, UR41, URZ, URZ ;  /* 0x000000ff29192290 */ /* 0x000fe4000fffe0ff */
[----:B------:R-:W-:Y:S02]  /*1ae0*/  UIADD3 UR40, UPT, UPT, UR17, 0x4400, UR16 ;  /* 0x0000440011287890 */ /* 0x000fe4000fffe010 */
[----:B------:R-:W-:Y:S02]  /*1af0*/  UIADD3 UR24, UPT, UPT, UR25, 0x1, URZ ;  /* 0x0000000119187890 */ /* 0x000fe4000fffe0ff */
[----:B------:R-:W-:-:S02]  /*1b00*/  UIADD3 UR39, UPT, UPT, UR17, 0x2c400, UR15 ;  /* 0x0002c40011277890 */ /* 0x000fc4000fffe00f */
[----:B------:R-:W-:Y:S02]  /*1b10*/  ULEA UR31, UR31, UR5, 0x4 ;  /* 0x000000051f1f7291 */ /* 0x000fe4000f8e20ff */
[----:B------:R-:W-:Y:S02]  /*1b20*/  ULEA UR30, UR30, UR4, 0x6 ;  /* 0x000000041e1e7291 */ /* 0x000fe4000f8e30ff */
[----:B------:R-:W-:Y:S02]  /*1b30*/  UIADD3 UR38, UPT, UPT, UR21, -UR41, URZ ;  /* 0x8000002915267290 */ /* 0x000fe4000fffe0ff */
[----:B------:R-:W-:Y:S01]  /*1b40*/  UIADD3 UR25, UPT, UPT, -UR25, URZ, URZ ;  /* 0x000000ff19197290 */ /* 0x000fe2000fffe1ff */
[----:B--234-:R-:W-:-:S11]  /*1b50*/  UMOV UR29, URZ ;  /* 0x000000ff001d7c82 */ /* 0x01cfd60008000000 */
.L_x_43:
[----:B------:R-:W-:-:S09]  /*1b60*/  UISETP.NE.AND UP0, UPT, UR54, URZ, UPT ;  /* 0x000000ff3600728c */ /* 0x000fd2000bf05270 */
[----:B------:R-:W-:Y:S05]  /*1b70*/  BRA.U UP0, `(.L_x_24) ;  /* 0x0000000100287547 */ /* 0x000fea000b800000 */
[----:B------:R-:W-:Y:S02]  /*1b80*/  LEA R0, R9, UR17, 0x3 ;  /* 0x0000001109007c11 */ /* 0x000fe4000f8e18ff */
[----:B------:R-:W-:-:S04]  /*1b90*/  SHF.L.U32 R2, R8, 0x1f, RZ ;  /* 0x0000001f08027819 */ /* 0x000fc800000006ff */
[----:B------:R-:W2:Y:S02]  /*1ba0*/  SYNCS.PHASECHK.TRANS64.TRYWAIT P0, [R0+URZ+0x130], R2 ;  /* 0x00013002000075a7 */ /* 0x000ea400080011ff */
[----:B--2---:R-:W-:Y:S05]  /*1bb0*/  @!P0 BRA `(.L_x_25) ;  /* 0x0000005c00608947 */ /* 0x004fea0003800000 */
.L_x_120:
[----:B------:R-:W-:Y:S01]  /*1bc0*/  VIADD R9, R9, 0x1 ;  /* 0x0000000109097836 */ /* 0x000fe20000000000 */
[----:B------:R2:W-:Y:S04]  /*1bd0*/  SYNCS.ARRIVE.TRANS64.A1T0 RZ, [R0+URZ+0x120], RZ ;  /* 0x000120ff00ff79a7 */ /* 0x0005e800081000ff */
[----:B------:R-:W-:-:S04]  /*1be0*/  ISETP.NE.AND P0, PT, R9, 0x2, PT ;  /* 0x000000020900780c */ /* 0x000fc80003f05270 */
[----:B------:R-:W-:Y:S02]  /*1bf0*/  SEL R9, R9, RZ, P0 ;  /* 0x000000ff09097207 */ /* 0x000fe40000000000 */
[----:B--2---:R-:W-:-:S04]  /*1c00*/  SEL R0, RZ, 0x1, P0 ;  /* 0x00000001ff007807 */ /* 0x004fc80000000000 */
[----:B------:R-:W-:-:S07]  /*1c10*/  LOP3.LUT R8, R8, R0, RZ, 0x3c, !PT ;  /* 0x0000000008087212 */ /* 0x000fce00078e3cff */
.L_x_24:
[----:B------:R-:W-:Y:S01]  /*1c20*/  UISETP.GE.U32.AND UP0, UPT, UR20, 0xff, UPT ;  /* 0x000000ff1400788c */ /* 0x000fe2000bf06070 */
[----:B------:R-:W-:Y:S01]  /*1c30*/  SHF.L.U32 R0, R12, 0x1f, RZ ;  /* 0x0000001f0c007819 */ /* 0x000fe200000006ff */
[----:B------:R-:W-:Y:S02]  /*1c40*/  ULEA.HI UR35, UR50, UR50, URZ, 0x1 ;  /* 0x0000003232237291 */ /* 0x000fe4000f8f08ff */
[----:B------:R-:W-:Y:S02]  /*1c50*/  ULEA UR4, UR29, UR17, 0x3 ;  /* 0x000000111d047291 */ /* 0x000fe4000f8e18ff */
[----:B------:R-:W-:Y:S02]  /*1c60*/  USHF.L.U32 UR35, UR35, 0x7, URZ ;  /* 0x0000000723237899 */ /* 0x000fe400080006ff */
[----:B------:R-:W-:Y:S02]  /*1c70*/  ULEA UR11, UR51, UR31, 0x6 ;  /* 0x0000001f330b7291 */ /* 0x000fe4000f8e30ff */
[----:B------:R-:W-:-:S03]  /*1c80*/  ULOP3.LUT UR35, UR35, 0xffffff00, URZ, 0xc0, !UPT ;  /* 0xffffff0023237892 */ /* 0x000fc6000f8ec0ff */
[----:B------:R2:W3:Y:S01]  /*1c90*/  SYNCS.PHASECHK.TRANS64.TRYWAIT P0, [UR4+0x50], R0 ;  /* 0x00005000ff0075a7 */ /* 0x0004e20008001104 */
[----:B------:R-:W-:Y:S01]  /*1ca0*/  UIADD3 UR35, UPT, UPT, UR30, UR35, URZ ;  /* 0x000000231e237290 */ /* 0x000fe2000fffe0ff */
[----:B------:R-:W-:Y:S01]  /*1cb0*/  UMOV UR4, URZ ;  /* 0x000000ff00047c82 */ /* 0x000fe20008000000 */
[----:B------:R-:W-:Y:S10]  /*1cc0*/  BRA.U !UP0, `(.L_x_26) ;  /* 0x0000000108c87547 */ /* 0x000ff4000b800000 */
[----:B------:R-:W-:Y:S01]  /*1cd0*/  UMOV UR5, UR25 ;  /* 0x0000001900057c82 */ /* 0x000fe20008000000 */
[----:B------:R-:W-:Y:S01]  /*1ce0*/  UMOV UR50, UR29 ;  /* 0x0000001d00327c82 */ /* 0x000fe20008000000 */
[----:B------:R-:W-:-:S05]  /*1cf0*/  UMOV UR34, URZ ;  /* 0x000000ff00227c82 */ /* 0x000fca0008000000 */
.L_x_32:
[----:B------:R-:W-:Y:S01]  /*1d00*/  ULEA UR33, UR50, UR17, 0x3 ;  /* 0x0000001132217291 */ /* 0x000fe2000f8e18ff */
[----:B---3--:R-:W-:Y:S01]  /*1d10*/  @P3 MOV R2, 0xa000 ;  /* 0x0000a00000023802 */ /* 0x008fe20000000f00 */
[----:B-1-34-:R-:W-:Y:S10]  /*1d20*/  @P0 BRA `(.L_x_27) ;  /* 0x00000000000c0947 */ /* 0x01aff40003800000 */
[----:B------:R-:W-:-:S04]  /*1d30*/  SHF.L.U32 R3, R12, 0x1f, RZ ;  /* 0x0000001f0c037819 */ /* 0x000fc800000006ff */
[----:B------:R-:W3:Y:S02]  /*1d40*/  SYNCS.PHASECHK.TRANS64.TRYWAIT P0, [UR33+0x50], R3 ;  /* 0x00005003ff0075a7 */ /* 0x000ee40008001121 */
[----:B---3--:R-:W-:Y:S05]  /*1d50*/  @!P0 BRA `(.L_x_28) ;  /* 0x0000005c000c8947 */ /* 0x008fea0003800000 */
.L_x_27:
[----:B------:R3:W-:Y:S01]  /*1d60*/  @P3 SYNCS.ARRIVE.TRANS64 RZ, [UR33], R2 ;  /* 0x00000002ffff39a7 */ /* 0x0007e20008000021 */
[----:B------:R-:W-:Y:S02]  /*1d70*/  ULOP3.LUT UR4, UR26, 0x2, URZ, 0xfc, !UPT ;  /* 0x000000021a047892 */ /* 0x000fe4000f8efcff */
[----:B------:R-:W-:Y:S02]  /*1d80*/  UIADD3 UR5, UPT, UPT, UR5, 0x1, URZ ;  /* 0x0000000105057890 */ /* 0x000fe4000fffe0ff */
[----:B------:R-:W-:Y:S02]  /*1d90*/  UISETP.NE.AND UP0, UPT, UR4, 0x2, UPT ;  /* 0x000000020400788c */ /* 0x000fe4000bf05270 */
[----:B------:R-:W-:-:S07]  /*1da0*/  UISETP.NE.AND UP2, UPT, UR5, 0x1, UPT ;  /* 0x000000010500788c */ /* 0x000fce000bf45270 */
[----:B------:R-:W-:Y:S05]  /*1db0*/  BRA.U UP0, `(.L_x_29) ;  /* 0x0000000100047547 */ /* 0x000fea000b800000 */
[----:B-1----:R-:W-:Y:S05]  /*1dc0*/  BPT.TRAP 0x1 ;  /* 0x000000040000795c */ /* 0x002fea0000300000 */
.L_x_29:
[----:B------:R-:W-:Y:S04]  /*1dd0*/  BSSY.RECONVERGENT B0, `(.L_x_30) ;  /* 0x0000003000007945 */ /* 0x000fe80003800200 */
[----:B------:R-:W-:Y:S05]  /*1de0*/  @!P2 BRA `(.L_x_31) ;  /* 0x000000000004a947 */ /* 0x000fea0003800000 */
[----:B-1----:R-:W-:Y:S05]  /*1df0*/  BPT.TRAP 0x1 ;  /* 0x000000040000795c */ /* 0x002fea0000300000 */
.L_x_31:
[----:B-1----:R-:W-:Y:S05]  /*1e00*/  BSYNC.RECONVERGENT B0 ;  /* 0x0000000000007941 */ /* 0x002fea0003800200 */
.L_x_30:
[----:B------:R-:W-:Y:S02]  /*1e10*/  UIADD3 UR29, UPT, UPT, UR50, 0x1, URZ ;  /* 0x00000001321d7890 */ /* 0x000fe4000fffe0ff */
[----:B------:R-:W-:Y:S02]  /*1e20*/  ULEA UR32, UR50, UR16, 0xe ;  /* 0x0000001032207291 */ /* 0x000fe4000f8e70ff */
[----:B------:R-:W-:Y:S02]  /*1e30*/  UISETP.NE.AND UP0, UPT, UR29, 0xa, UPT ;  /* 0x0000000a1d00788c */ /* 0x000fe4000bf05270 */
[----:B------:R-:W-:Y:S02]  /*1e40*/  UIADD3 UR46, UP1, UPT, UR22, 0x80, URZ ;  /* 0x00000080162e7890 */ /* 0x000fe4000ff3e0ff */
[----:B------:R-:W-:Y:S02]  /*1e50*/  USEL UR6, URZ, 0x1, UP0 ;  /* 0x00000001ff067887 */ /* 0x000fe40008000000 */
[----:B------:R-:W-:-:S02]  /*1e60*/  USEL UR29, UR29, URZ, UP0 ;  /* 0x000000ff1d1d7287 */ /* 0x000fc40008000000 */
[----:B------:R-:W-:Y:S02]  /*1e70*/  ULEA UR8, UR50, UR15, 0xc ;  /* 0x0000000f32087291 */ /* 0x000fe4000f8e60ff */
[----:B------:R-:W-:Y:S01]  /*1e80*/  UIADD3 UR44, UP0, UPT, UR22, 0x180, URZ ;  /* 0x00000180162c7890 */ /* 0x000fe2000ff1e0ff */
[----:B------:R-:W-:Y:S01]  /*1e90*/  LOP3.LUT R12, R12, UR6, RZ, 0x3c, !PT ;  /* 0x000000060c0c7c12 */ /* 0x000fe2000f8e3cff */
[----:B------:R-:W-:Y:S02]  /*1ea0*/  ULEA UR4, UR29, UR17, 0x3 ;  /* 0x000000111d047291 */ /* 0x000fe4000f8e18ff */
[----:B------:R-:W-:Y:S01]  /*1eb0*/  ULOP3.LUT UR33, UR33, 0xfefffff8, URZ, 0xc0, !UPT ;  /* 0xfefffff821217892 */ /* 0x000fe2000f8ec0ff */
[----:B--2---:R-:W-:Y:S01]  /*1ec0*/  SHF.L.U32 R0, R12, 0x1f, RZ ;  /* 0x0000001f0c007819 */ /* 0x004fe200000006ff */
[----:B------:R-:W-:Y:S02]  /*1ed0*/  UIADD3.X UR47, UPT, UPT, URZ, UR23, URZ, UP1, !UPT ;  /* 0x00000017ff2f7290 */ /* 0x000fe40008ffe4ff */
[----:B------:R-:W-:-:S02]  /*1ee0*/  UIADD3 UR32, UPT, UPT, UR17, 0x4400, UR32 ;  /* 0x0000440011207890 */ /* 0x000fc4000fffe020 */
[----:B------:R-:W-:Y:S01]  /*1ef0*/  UPRMT UR7, URZ, 0x5410, UR14 ;  /* 0x00005410ff077896 */ /* 0x000fe2000800000e */
[----:B------:R4:W1:Y:S01]  /*1f00*/  SYNCS.PHASECHK.TRANS64.TRYWAIT P0, [UR4+0x50], R0 ;  /* 0x00005000ff0075a7 */ /* 0x0008620008001104 */
[----:B------:R-:W-:Y:S02]  /*1f10*/  UIADD3 UR8, UPT, UPT, UR17, 0x2c400, UR8 ;  /* 0x0002c40011087890 */ /* 0x000fe4000fffe008 */
[----:B------:R-:W-:Y:S02]  /*1f20*/  UIADD3.X UR45, UPT, UPT, URZ, UR23, URZ, UP0, !UPT ;  /* 0x00000017ff2d7290 */ /* 0x000fe400087fe4ff */
[----:B------:R-:W-:Y:S01]  /*1f30*/  UPRMT UR6, URZ, 0x5410, UR13 ;  /* 0x00005410ff067896 */ /* 0x000fe2000800000d */
[----:B------:R-:W-:Y:S01]  /*1f40*/  UMOV UR42, 0x0 ;  /* 0x00000000002a7882 */ /* 0x000fe20000000000 */
[----:B------:R-:W-:Y:S01]  /*1f50*/  UMOV UR43, 0x10000000 ;  /* 0x10000000002b7882 */ /* 0x000fe20000000000 */
[----:B------:R-:W-:Y:S01]  /*1f60*/  UMOV UR10, UR34 ;  /* 0x00000022000a7c82 */ /* 0x000fe20008000000 */
[----:B------:R-:W-:Y:S01]  /*1f70*/  UMOV UR12, UR36 ;  /* 0x00000024000c7c82 */ /* 0x000fe20008000000 */
[----:B------:R-:W-:Y:S01]  /*1f80*/  UMOV UR9, UR33 ;  /* 0x0000002100097c82 */ /* 0x000fe20008000000 */
[----:B------:R2:W-:Y:S01]  /*1f90*/  UTMALDG.3D.MULTICAST.2CTA [UR32], [UR46], UR7, desc[UR42] ;  /* 0x00002a202e0073b4 */ /* 0x0005e20008211807 */
[----:B------:R-:W-:Y:S01]  /*1fa0*/  UMOV UR4, UR24 ;  /* 0x0000001800047c82 */ /* 0x000fe20008000000 */
[----:B------:R-:W-:Y:S01]  /*1fb0*/  UMOV UR50, UR29 ;  /* 0x0000001d00327c82 */ /* 0x000fe20008000000 */
[----:B------:R4:W-:Y:S01]  /*1fc0*/  UTMALDG.3D.MULTICAST.2CTA [UR8], [UR44], UR6, desc[UR42] ;  /* 0x00002a082c0073b4 */ /* 0x0009e20008211806 */
[----:B--2---:R-:W-:Y:S01]  /*1fd0*/  UIADD3 UR34, UPT, UPT, UR34, 0x80, URZ ;  /* 0x0000008022227890 */ /* 0x004fe2000fffe0ff */
[----:B------:R-:W-:Y:S11]  /*1fe0*/  BRA.U UP2, `(.L_x_32) ;  /* 0xfffffffd02447547 */ /* 0x000ff6000b83ffff */
.L_x_26:
[----:B------:R-:W-:Y:S01]  /*1ff0*/  ULEA UR5, UR29, UR17, 0x3 ;  /* 0x000000111d057291 */ /* 0x000fe2000f8e18ff */
[----:B--2-4-:R-:W-:Y:S01]  /*2000*/  SHF.L.U32 R0, R12, 0x1f, RZ ;  /* 0x0000001f0c007819 */ /* 0x014fe200000006ff */
[----:B------:R-:W-:Y:S01]  /*2010*/  @!P1 SYNCS.ARRIVE.TRANS64.A1T0 RZ, [UR17+0xb8], RZ ;  /* 0x0000b8ffffff99a7 */ /* 0x000fe20008100011 */
[----:B------:R-:W-:-:S06]  /*2020*/  UISETP.GT.AND UP0, UPT, UR21, UR41, UPT ;  /* 0x000000291500728c */ /* 0x000fcc000bf04270 */
[----:B-1-3--:R1:W2:Y:S03]  /*2030*/  SYNCS.PHASECHK.TRANS64.TRYWAIT P0, [UR5+0x50], R0 ;  /* 0x00005000ff0075a7 */ /* 0x00a2a60008001105 */
[----:B------:R-:W-:Y:S05]  /*2040*/  BRA.U !UP0, `(.L_x_33) ;  /* 0x0000000108b87547 */ /* 0x000fea000b800000 */
[----:B------:R-:W-:Y:S01]  /*2050*/  UIADD3 UR6, UPT, UPT, UR38, UR4, URZ ;  /* 0x0000000426067290 */ /* 0x000fe2000fffe0ff */
[----:B------:R-:W-:-:S11]  /*2060*/  UMOV UR50, UR29 ;  /* 0x0000001d00327c82 */ /* 0x000fd60008000000 */
.L_x_39:
[----:B------:R-:W-:Y:S01]  /*2070*/  ULEA UR33, UR50, UR17, 0x3 ;  /* 0x0000001132217291 */ /* 0x000fe2000f8e18ff */
[----:B--2---:R-:W-:Y:S01]  /*2080*/  @P3 MOV R2, 0xa000 ;  /* 0x0000a00000023802 */ /* 0x004fe20000000f00 */
[----:B--2-4-:R-:W-:Y:S10]  /*2090*/  @P0 BRA `(.L_x_34) ;  /* 0x00000000000c0947 */ /* 0x014ff40003800000 */
[----:B------:R-:W-:-:S04]  /*20a0*/  SHF.L.U32 R3, R12, 0x1f, RZ ;  /* 0x0000001f0c037819 */ /* 0x000fc800000006ff */
[----:B------:R-:W2:Y:S02]  /*20b0*/  SYNCS.PHASECHK.TRANS64.TRYWAIT P0, [UR33+0x50], R3 ;  /* 0x00005003ff0075a7 */ /* 0x000ea40008001121 */
[----:B--2---:R-:W-:Y:S05]  /*20c0*/  @!P0 BRA `(.L_x_35) ;  /* 0x0000005800488947 */ /* 0x004fea0003800000 */
.L_x_34:
[----:B------:R2:W-:Y:S01]  /*20d0*/  @P3 SYNCS.ARRIVE.TRANS64 RZ, [UR33], R2 ;  /* 0x00000002ffff39a7 */ /* 0x0005e20008000021 */
[----:B------:R-:W-:-:S04]  /*20e0*/  ULOP3.LUT UR5, UR26, 0x2, URZ, 0xfc, !UPT ;  /* 0x000000021a057892 */ /* 0x000fc8000f8efcff */
[----:B------:R-:W-:-:S09]  /*20f0*/  UISETP.NE.AND UP0, UPT, UR5, 0x2, UPT ;  /* 0x000000020500788c */ /* 0x000fd2000bf05270 */
[----:B------:R-:W-:Y:S05]  /*2100*/  BRA.U UP0, `(.L_x_36) ;  /* 0x0000000100047547 */ /* 0x000fea000b800000 */
[----:B------:R-:W-:Y:S05]  /*2110*/  BPT.TRAP 0x1 ;  /* 0x000000040000795c */ /* 0x000fea0000300000 */
.L_x_36:
[----:B------:R-:W-:Y:S04]  /*2120*/  BSSY.RECONVERGENT B0, `(.L_x_37) ;  /* 0x0000003000007945 */ /* 0x000fe80003800200 */
[----:B------:R-:W-:Y:S05]  /*2130*/  @!P2 BRA `(.L_x_38) ;  /* 0x000000000004a947 */ /* 0x000fea0003800000 */
[----:B------:R-:W-:Y:S05]  /*2140*/  BPT.TRAP 0x1 ;  /* 0x000000040000795c */ /* 0x000fea0000300000 */
.L_x_38:
[----:B------:R-:W-:Y:S05]  /*2150*/  BSYNC.RECONVERGENT B0 ;  /* 0x0000000000007941 */ /* 0x000fea0003800200 */
.L_x_37:
[----:B------:R-:W-:Y:S02]  /*2160*/  UIADD3 UR29, UPT, UPT, UR50, 0x1, URZ ;  /* 0x00000001321d7890 */ /* 0x000fe4000fffe0ff */
[----:B------:R-:W-:Y:S02]  /*2170*/  UIADD3 UR46, UP1, UPT, UR22, 0x80, URZ ;  /* 0x00000080162e7890 */ /* 0x000fe4000ff3e0ff */
[----:B------:R-:W-:Y:S02]  /*2180*/  UISETP.NE.AND UP0, UPT, UR29, 0xa, UPT ;  /* 0x0000000a1d00788c */ /* 0x000fe4000bf05270 */
[----:B------:R-:W-:Y:S02]  /*2190*/  USHF.L.U32 UR34, UR4, 0x7, URZ ;  /* 0x0000000704227899 */ /* 0x000fe400080006ff */
[----:B------:R-:W-:Y:S02]  /*21a0*/  USEL UR7, URZ, 0x1, UP0 ;  /* 0x00000001ff077887 */ /* 0x000fe40008000000 */
[----:B------:R-:W-:-:S02]  /*21b0*/  USEL UR29, UR29, URZ, UP0 ;  /* 0x000000ff1d1d7287 */ /* 0x000fc40008000000 */
[----:B------:R-:W-:Y:S02]  /*21c0*/  UIADD3 UR44, UP0, UPT, UR22, 0x180, URZ ;  /* 0x00000180162c7890 */ /* 0x000fe4000ff1e0ff */
[----:B------:R-:W-:Y:S01]  /*21d0*/  ULEA UR5, UR29, UR17, 0x3 ;  /* 0x000000111d057291 */ /* 0x000fe2000f8e18ff */
[----:B------:R-:W-:Y:S01]  /*21e0*/  LOP3.LUT R12, R12, UR7, RZ, 0x3c, !PT ;  /* 0x000000070c0c7c12 */ /* 0x000fe2000f8e3cff */
[----:B------:R-:W-:Y:S02]  /*21f0*/  ULOP3.LUT UR33, UR33, 0xfefffff8, URZ, 0xc0, !UPT ;  /* 0xfefffff821217892 */ /* 0x000fe4000f8ec0ff */
[----:B------:R-:W-:Y:S01]  /*2200*/  ULEA UR32, UR50, UR40, 0xe ;  /* 0x0000002832207291 */ /* 0x000fe2000f8e70ff */
[----:B-1----:R-:W-:Y:S01]  /*2210*/  SHF.L.U32 R0, R12, 0x1f, RZ ;  /* 0x0000001f0c007819 */ /* 0x002fe200000006ff */
[----:B------:R-:W-:Y:S02]  /*2220*/  UPRMT UR7, URZ, 0x5410, UR14 ;  /* 0x00005410ff077896 */ /* 0x000fe4000800000e */
[----:B------:R-:W-:Y:S01]  /*2230*/  UIADD3.X UR47, UPT, UPT, URZ, UR23, URZ, UP1, !UPT ;  /* 0x00000017ff2f7290 */ /* 0x000fe20008ffe4ff */
[----:B------:R3:W4:Y:S01]  /*2240*/  SYNCS.PHASECHK.TRANS64.TRYWAIT P0, [UR5+0x50], R0 ;  /* 0x00005000ff0075a7 */ /* 0x0007220008001105 */
[----:B------:R-:W-:-:S02]  /*2250*/  ULEA UR8, UR50, UR39, 0xc ;  /* 0x0000002732087291 */ /* 0x000fc4000f8e60ff */
[----:B------:R-:W-:Y:S02]  /*2260*/  UPRMT UR5, URZ, 0x5410, UR13 ;  /* 0x00005410ff057896 */ /* 0x000fe4000800000d */
[----:B------:R-:W-:Y:S01]  /*2270*/  UIADD3.X UR45, UPT, UPT, URZ, UR23, URZ, UP0, !UPT ;  /* 0x00000017ff2d7290 */ /* 0x000fe200087fe4ff */
[----:B------:R-:W-:Y:S01]  /*2280*/  UMOV UR42, 0x0 ;  /* 0x00000000002a7882 */ /* 0x000fe20000000000 */
[----:B------:R-:W-:Y:S01]  /*2290*/  UMOV UR43, 0x10000000 ;  /* 0x10000000002b7882 */ /* 0x000fe20000000000 */
[----:B------:R-:W-:Y:S01]  /*22a0*/  UMOV UR12, UR36 ;  /* 0x00000024000c7c82 */ /* 0x000fe20008000000 */
[----:B------:R-:W-:Y:S01]  /*22b0*/  UMOV UR9, UR33 ;  /* 0x0000002100097c82 */ /* 0x000fe20008000000 */
[----:B------:R-:W-:Y:S01]  /*22c0*/  UMOV UR10, UR34 ;  /* 0x00000022000a7c82 */ /* 0x000fe20008000000 */
[----:B------:R3:W-:Y:S01]  /*22d0*/  UTMALDG.3D.MULTICAST.2CTA [UR32], [UR46], UR7, desc[UR42] ;  /* 0x00002a202e0073b4 */ /* 0x0007e20008211807 */
[----:B------:R-:W-:Y:S01]  /*22e0*/  UIADD3 UR4, UPT, UPT, UR4, 0x1, URZ ;  /* 0x0000000104047890 */ /* 0x000fe2000fffe0ff */
[----:B------:R-:W-:-:S03]  /*22f0*/  UMOV UR50, UR29 ;  /* 0x0000001d00327c82 */ /* 0x000fc60008000000 */
[----:B------:R-:W-:Y:S01]  /*2300*/  UISETP.NE.AND UP0, UPT, UR4, UR6, UPT ;  /* 0x000000060400728c */ /* 0x000fe2000bf05270 */
[----:B------:R3:W-:Y:S08]  /*2310*/  UTMALDG.3D.MULTICAST.2CTA [UR8], [UR44], UR5, desc[UR42] ;  /* 0x00002a082c0073b4 */ /* 0x0007f00008211805 */
[----:B---3--:R-:W-:Y:S05]  /*2320*/  BRA.U UP0, `(.L_x_39) ;  /* 0xfffffffd00507547 */ /* 0x008fea000b83ffff */
.L_x_33:
[C---:B------:R-:W-:Y:S01]  /*2330*/  LEA R3, R11.reuse, UR17, 0x3 ;  /* 0x000000110b037c11 */ /* 0x040fe2000f8e18ff */
[----:B------:R-:W-:Y:S01]  /*2340*/  NOP ;  /* 0x0000000000007918 */ /* 0x000fe20000000000 */
[----:B-1----:R-:W-:Y:S02]  /*2350*/  SHF.L.U32 R0, R10, 0x1f, RZ ;  /* 0x0000001f0a007819 */ /* 0x002fe400000006ff */
[----:B------:R-:W-:Y:S02]  /*2360*/  LEA R4, R11, UR17, 0x4 ;  /* 0x000000110b047c11 */ /* 0x000fe4000f8e20ff */
[----:B--2-4-:R-:W1:Y:S02]  /*2370*/  SYNCS.PHASECHK.TRANS64.TRYWAIT P0, [R3+URZ+0xc0], R0 ;  /* 0x0000c000030075a7 */ /* 0x014e6400080011ff */
[----:B-1----:R-:W-:Y:S05]  /*2380*/  @!P0 BRA `(.L_x_40) ;  /* 0x0000005400b08947 */ /* 0x002fea0003800000 */
.L_x_123:
[----:B------:R-:W2:Y:S01]  /*2390*/  LDS.128 R4, [R4+0x150] ;  /* 0x0001500004047984 */ /* 0x000ea20000000c00 */
[----:B------:R-:W-:Y:S01]  /*23a0*/  UISETP.GE.AND UP0, UPT, UR37, 0x1, UPT ;  /* 0x000000012500788c */ /* 0x000fe2000bf06270 */
[----:B------:R-:W-:Y:S01]  /*23b0*/  @!PT LDS RZ, [RZ] ;  /* 0x00000000fffff984 */ /* 0x000fe20000000800 */
[----:B------:R-:W-:Y:S01]  /*23c0*/  @!PT LDS RZ, [RZ] ;  /* 0x00000000fffff984 */ /* 0x000fe20000000800 */
[----:B------:R-:W-:Y:S01]  /*23d0*/  @!PT LDS RZ, [RZ] ;  /* 0x00000000fffff984 */ /* 0x000fe20000000800 */
[----:B------:R-:W-:Y:S01]  /*23e0*/  @!PT LDS RZ, [RZ] ;  /* 0x00000000fffff984 */ /* 0x000fe20000000800 */
[----:B------:R3:W-:Y:S06]  /*23f0*/  MEMBAR.ALL.CTA ;  /* 0x0000000000007992 */ /* 0x0007ec0000008000 */
[----:B---3--:R-:W3:Y:S01]  /*2400*/  FENCE.VIEW.ASYNC.S ;  /* 0x00000000000073c6 */ /* 0x008ee20000000000 */
[----:B--2---:R-:W-:-:S13]  /*2410*/  LOP3.LUT P0, RZ, R6, 0x1, RZ, 0xc0, !PT ;  /* 0x0000000106ff7812 */ /* 0x004fda000780c0ff */
[----:B---3--:R-:W-:Y:S01]  /*2420*/  VOTEU.ANY UP1, P0 ;  /* 0x0000000000ff7886 */ /* 0x008fe20000020100 */
[----:B------:R-:W-:-:S13]  /*2430*/  PLOP3.LUT P0, PT, PT, PT, UP1, 0x80, 0x8 ;  /* 0x000000000008781c */ /* 0x000fda0003f0f018 */
[----:B-1----:R-:W-:Y:S02]  /*2440*/  @P0 LOP3.LUT R0, R5, 0xffff, RZ, 0xc0, !PT ;  /* 0x0000ffff05000812 */ /* 0x002fe400078ec0ff */
[----:B------:R-:W-:Y:S02]  /*2450*/  @P0 MOV R2, R4 ;  /* 0x0000000400020202 */ /* 0x000fe40000000f00 */
[----:B------:R-:W-:Y:S01]  /*2460*/  @P0 R2UR UR5, R0 ;  /* 0x00000000000502ca */ /* 0x000fe200000e0000 */
[----:B------:R-:W-:Y:S01]  /*2470*/  VIADD R0, R3, 0xd0 ;  /* 0x000000d003007836 */ /* 0x000fe20000000000 */
[----:B------:R-:W-:Y:S02]  /*2480*/  @P0 SHF.R.U32.HI R4, RZ, 0x10, R5 ;  /* 0x00000010ff040819 */ /* 0x000fe40000011605 */
[----:B------:R-:W-:Y:S02]  /*2490*/  @P0 R2UR UR6, R2 ;  /* 0x00000000020602ca */ /* 0x000fe400000e0000 */
[----:B------:R-:W-:-:S02]  /*24a0*/  PRMT R0, RZ, 0x654, R0 ;  /* 0x00000654ff007816 */ /* 0x000fc40000000000 */
[----:B------:R-:W-:Y:S02]  /*24b0*/  @P0 R2UR UR4, R4 ;  /* 0x00000000040402ca */ /* 0x000fe400000e0000 */
[----:B------:R1:W-:Y:S03]  /*24c0*/  SYNCS.ARRIVE.TRANS64.RED.A1T0 RZ, [R0+URZ], RZ ;  /* 0x000000ff00ff79a7 */ /* 0x0003e600081004ff */
[----:B------:R-:W-:-:S04]  /*24d0*/  @UP1 UMOV UR27, UR5 ;  /* 0x00000005001b1c82 */ /* 0x000fc80008000000 */
[----:B------:R-:W-:-:S04]  /*24e0*/  @UP1 UMOV UR28, UR6 ;  /* 0x00000006001c1c82 */ /* 0x000fc80008000000 */
[----:B------:R-:W-:Y:S01]  /*24f0*/  @UP1 UMOV UR36, UR4 ;  /* 0x0000000400241c82 */ /* 0x000fe20008000000 */
[----:B------:R-:W-:Y:S05]  /*2500*/  BRA.U !UP0, `(.L_x_41) ;  /* 0x0000000108b87547 */ /* 0x000fea000b800000 */
[----:B------:R-:W2:Y:S01]  /*2510*/  LDCU.128 UR4, c[0x0][0xb10] ;  /* 0x00016200ff0477ac */ /* 0x000ea20008000c00 */
[----:B------:R-:W3:Y:S01]  /*2520*/  LDCU UR10, c[0x0][0xb20] ;  /* 0x00016400ff0a77ac */ /* 0x000ee20008000800 */
[----:B------:R-:W4:Y:S01]  /*2530*/  LDCU UR11, c[0x0][0xb0c] ;  /* 0x00016180ff0b77ac */ /* 0x000f220008000800 */
[----:B------:R-:W1:Y:S01]  /*2540*/  LDCU.64 UR8, c[0x0][0xb28] ;  /* 0x00016500ff0877ac */ /* 0x000e620008000a00 */
[----:B------:R-:W-:Y:S02]  /*2550*/  UISETP.NE.AND UP3, UPT, UR37, 0x1, UPT ;  /* 0x000000012500788c */ /* 0x000fe4000bf65270 */
[----:B--2---:R-:W-:Y:S02]  /*2560*/  UIMAD.WIDE.U32 UR42, UR18, UR7, URZ ;  /* 0x00000007122a72a5 */ /* 0x004fe4000f8e00ff */
[----:B------:R-:W-:Y:S02]  /*2570*/  UIMAD.WIDE.U32 UR32, UR27, UR7, URZ ;  /* 0x000000071b2072a5 */ /* 0x000fe4000f8e00ff */
[----:B------:R-:W-:-:S02]  /*2580*/  UIMAD.WIDE.U32 UR34, UR19, UR4, URZ ;  /* 0x00000004132272a5 */ /* 0x000fc4000f8e00ff */
[----:B------:R-:W-:Y:S01]  /*2590*/  UISETP.NE.AND UP0, UPT, UR6, 0x1, UPT ;  /* 0x000000010600788c */ /* 0x000fe2000bf05270 */
[----:B------:R-:W-:Y:S01]  /*25a0*/  UMOV UR7, UR43 ;  /* 0x0000002b00077c82 */ /* 0x000fe20008000000 */
[----:B----4-:R-:W-:Y:S02]  /*25b0*/  UISETP.NE.AND UP2, UPT, UR11, 0x1, UPT ;  /* 0x000000010b00788c */ /* 0x010fe4000bf45270 */
[----:B---3--:R-:W-:Y:S02]  /*25c0*/  USHF.R.U32.HI UR7, URZ, UR10, UR7 ;  /* 0x0000000aff077299 */ /* 0x008fe40008011607 */
[----:B------:R-:W-:Y:S02]  /*25d0*/  USHF.R.U32.HI UR12, URZ, UR5, UR35 ;  /* 0x00000005ff0c7299 */ /* 0x000fe40008011623 */
[----:B------:R-:W-:Y:S02]  /*25e0*/  USEL UR7, UR18, UR7, !UP0 ;  /* 0x0000000712077287 */ /* 0x000fe4000c000000 */
[----:B------:R-:W-:-:S02]  /*25f0*/  USEL UR12, UR19, UR12, !UP2 ;  /* 0x0000000c130c7287 */ /* 0x000fc4000d000000 */
[----:B-1----:R-:W-:Y:S02]  /*2600*/  UIMAD.WIDE.U32 UR42, UR7, UR8, URZ ;  /* 0x00000008072a72a5 */ /* 0x002fe4000f8e00ff */
        /* <DEDUP_REMOVED lines=30> */
.L_x_41:
[----:B------:R-:W2:Y:S02]  /*27f0*/  LDCU UR4, c[0x0][0xb30] ;  /* 0x00016600ff0477ac */ /* 0x000ea40008000800 */
[----:B--2---:R-:W-:-:S09]  /*2800*/  UISETP.NE.AND UP0, UPT, UR4, 0x1, UPT ;  /* 0x000000010400788c */ /* 0x004fd2000bf05270 */
        /* <DEDUP_REMOVED lines=13> */
[----:B------:R-:W-:Y:S02]  /*28e0*/  UIADD3 UR4, UPT, UPT, UR5, -UR8, URZ ;  /* 0x8000000805047290 */ /* 0x000fe4000fffe0ff */
[----:B------:R-:W-:Y:S02]  /*28f0*/  UIADD3 UR5, UPT, UPT, -UR5, UR8, URZ ;  /* 0x0000000805057290 */ /* 0x000fe4000fffe1ff */
[----:B------:R-:W-:Y:S02]  /*2900*/  UIMAD UR27, UR4, UR6, UR27 ;  /* 0x00000006041b72a4 */ /* 0x000fe4000f8e021b */
[----:B------:R-:W-:-:S12]  /*2910*/  UIMAD UR28, UR5, UR9, UR28 ;  /* 0x00000009051c72a4 */ /* 0x000fd8000f8e021c */
.L_x_42:
[----:B------:R-:W-:Y:S01]  /*2920*/  VIADD R11, R11, 0x1 ;  /* 0x000000010b0b7836 */ /* 0x000fe20000000000 */
[----:B------:R-:W-:Y:S01]  /*2930*/  PLOP3.LUT P1, PT, PT, PT, PT, 0x80, 0x8 ;  /* 0x000000000008781c */ /* 0x000fe20003f2f070 */
[----:B------:R-:W-:Y:S02]  /*2940*/  UIADD3 UR50, UPT, UPT, UR28, UR49, URZ ;  /* 0x000000311c327290 */ /* 0x000fe4000fffe0ff */
[----:B------:R-:W-:Y:S01]  /*2950*/  UIADD3 UR51, UPT, UPT, UR27, UR48, URZ ;  /* 0x000000301b337290 */ /* 0x000fe2000fffe0ff */
[----:B------:R-:W-:-:S04]  /*2960*/  ISETP.NE.AND P0, PT, R11, 0x2, PT ;  /* 0x000000020b00780c */ /* 0x000fc80003f05270 */
[----:B-1----:R-:W-:Y:S02]  /*2970*/  SEL R0, RZ, 0x1, P0 ;  /* 0x00000001ff007807 */ /* 0x002fe40000000000 */
[----:B------:R-:W-:Y:S02]  /*2980*/  SEL R11, R11, RZ, P0 ;  /* 0x000000ff0b0b7207 */ /* 0x000fe40000000000 */
[----:B------:R-:W-:Y:S01]  /*2990*/  LOP3.LUT R10, R10, R0, RZ, 0x3c, !PT ;  /* 0x000000000a0a7212 */ /* 0x000fe200078e3cff */
[----:B------:R-:W-:Y:S06]  /*29a0*/  BRA.U UP1, `(.L_x_43) ;  /* 0xfffffff1016c7547 */ /* 0x000fec000b83ffff */
[----:B------:R-:W-:Y:S01]  /*29b0*/  UIADD3 UR17, UPT, UPT, UR17, 0x50, URZ ;  /* 0x0000005011117890 */ /* 0x000fe2000fffe0ff */
[----:B------:R-:W-:-:S03]  /*29c0*/  SHF.L.U32 R2, R12, 0x1f, RZ ;  /* 0x0000001f0c027819 */ /* 0x000fc600000006ff */
[----:B------:R-:W-:-:S09]  /*29d0*/  ULEA UR4, UR29, UR17, 0x3 ;  /* 0x000000111d047291 */ /* 0x000fd2000f8e18ff */
[----:B------:R-:W1:Y:S02]  /*29e0*/  SYNCS.PHASECHK.TRANS64.TRYWAIT P0, [UR4], R2 ;  /* 0x00000002ff0075a7 */ /* 0x000e640008001104 */
[----:B-1----:R-:W-:Y:S05]  /*29f0*/  @!P0 BRA `(.L_x_44) ;  /* 0x0000005000288947 */ /* 0x002fea0003800000 */
.L_x_125:
[----:B------:R-:W-:-:S04]  /*2a00*/  UIADD3 UR5, UPT, UPT, UR29, 0x1, URZ ;  /* 0x000000011d057890 */ /* 0x000fc8000fffe0ff */
[----:B------:R-:W-:-:S04]  /*2a10*/  UISETP.NE.AND UP0, UPT, UR5, 0xa, UPT ;  /* 0x0000000a0500788c */ /* 0x000fc8000bf05270 */
[----:B------:R-:W-:Y:S02]  /*2a20*/  USEL UR6, URZ, 0x1, UP0 ;  /* 0x00000001ff067887 */ /* 0x000fe40008000000 */
[----:B------:R-:W-:-:S04]  /*2a30*/  USEL UR5, UR5, URZ, UP0 ;  /* 0x000000ff05057287 */ /* 0x000fc80008000000 */
[----:B------:R-:W-:Y:S01]  /*2a40*/  ULEA UR4, UR5, UR17, 0x3 ;  /* 0x0000001105047291 */ /* 0x000fe2000f8e18ff */
[----:B-1----:R-:W-:-:S04]  /*2a50*/  LOP3.LUT R2, R12, UR6, RZ, 0x3c, !PT ;  /* 0x000000060c027c12 */ /* 0x002fc8000f8e3cff */
[----:B------:R-:W-:-:S04]  /*2a60*/  SHF.L.U32 R3, R2, 0x1f, RZ ;  /* 0x0000001f02037819 */ /* 0x000fc800000006ff */
[----:B------:R-:W1:Y:S02]  /*2a70*/  SYNCS.PHASECHK.TRANS64.TRYWAIT P0, [UR4], R3 ;  /* 0x00000003ff0075a7 */ /* 0x000e640008001104 */
[----:B-1----:R-:W-:Y:S05]  /*2a80*/  @!P0 BRA `(.L_x_45) ;  /* 0x00000050001c8947 */ /* 0x002fea0003800000 */
.L_x_127:
[----:B------:R-:W-:-:S04]  /*2a90*/  UIADD3 UR5, UPT, UPT, UR5, 0x1, URZ ;  /* 0x0000000105057890 */ /* 0x000fc8000fffe0ff */
[----:B------:R-:W-:-:S04]  /*2aa0*/  UISETP.NE.AND UP0, UPT, UR5, 0xa, UPT ;  /* 0x0000000a0500788c */ /* 0x000fc8000bf05270 */
[----:B------:R-:W-:Y:S02]  /*2ab0*/  USEL UR6, URZ, 0x1, UP0 ;  /* 0x00000001ff067887 */ /* 0x000fe40008000000 */
[----:B------:R-:W-:-:S04]  /*2ac0*/  USEL UR5, UR5, URZ, UP0 ;  /* 0x000000ff05057287 */ /* 0x000fc80008000000 */
[----:B------:R-:W-:Y:S01]  /*2ad0*/  ULEA UR4, UR5, UR17, 0x3 ;  /* 0x0000001105047291 */ /* 0x000fe2000f8e18ff */
[----:B------:R-:W-:-:S04]  /*2ae0*/  LOP3.LUT R2, R2, UR6, RZ, 0x3c, !PT ;  /* 0x0000000602027c12 */ /* 0x000fc8000f8e3cff */
[----:B-1----:R-:W-:-:S04]  /*2af0*/  SHF.L.U32 R3, R2, 0x1f, RZ ;  /* 0x0000001f02037819 */ /* 0x002fc800000006ff */
[----:B------:R-:W1:Y:S02]  /*2b00*/  SYNCS.PHASECHK.TRANS64.TRYWAIT P0, [UR4], R3 ;  /* 0x00000003ff0075a7 */ /* 0x000e640008001104 */
[----:B-1----:R-:W-:Y:S05]  /*2b10*/  @!P0 BRA `(.L_x_46) ;  /* 0x0000005000108947 */ /* 0x002fea0003800000 */
.L_x_129:
        /* <DEDUP_REMOVED lines=9> */
.L_x_131:
        /* <DEDUP_REMOVED lines=9> */
.L_x_133:
        /* <DEDUP_REMOVED lines=9> */
.L_x_135:
        /* <DEDUP_REMOVED lines=9> */
.L_x_137:
        /* <DEDUP_REMOVED lines=9> */
.L_x_139:
        /* <DEDUP_REMOVED lines=9> */
.L_x_141:
[----:B------:R-:W-:-:S04]  /*2e80*/  UIADD3 UR5, UPT, UPT, UR5, 0x1, URZ ;  /* 0x0000000105057890 */ /* 0x000fc8000fffe0ff */
[----:B------:R-:W-:-:S04]  /*2e90*/  UISETP.NE.AND UP0, UPT, UR5, 0xa, UPT ;  /* 0x0000000a0500788c */ /* 0x000fc8000bf05270 */
[----:B------:R-:W-:Y:S02]  /*2ea0*/  USEL UR4, URZ, 0x1, UP0 ;  /* 0x00000001ff047887 */ /* 0x000fe40008000000 */
[----:B------:R-:W-:-:S04]  /*2eb0*/  USEL UR5, UR5, URZ, UP0 ;  /* 0x000000ff05057287 */ /* 0x000fc80008000000 */
[----:B------:R-:W-:Y:S01]  /*2ec0*/  ULEA UR5, UR5, UR17, 0x3 ;  /* 0x0000001105057291 */ /* 0x000fe2000f8e18ff */
[----:B------:R-:W-:-:S04]  /*2ed0*/  LOP3.LUT R2, R2, UR4, RZ, 0x3c, !PT ;  /* 0x0000000402027c12 */ /* 0x000fc8000f8e3cff */
[----:B------:R-:W-:Y:S01]  /*2ee0*/  SHF.L.U32 R2, R2, 0x1f, RZ ;  /* 0x0000001f02027819 */ /* 0x000fe200000006ff */
[----:B-1----:R-:W-:-:S07]  /*2ef0*/  IMAD.U32 R0, RZ, RZ, UR5 ;  /* 0x00000005ff007e24 */ /* 0x002fce000f8e00ff */
.L_x_53:
[----:B-1----:R1:W2:Y:S02]  /*2f00*/  SYNCS.PHASECHK.TRANS64.TRYWAIT P0, [R0+URZ], R2 ;  /* 0x00000002000075a7 */ /* 0x0022a400080011ff */
[----:B--2---:R-:W-:Y:S05]  /*2f10*/  @!P0 NANOSLEEP.SYNCS 0x989680 ;  /* 0x009896800000895d */ /* 0x004fea0003900000 */
[----:B------:R-:W2:Y:S02]  /*2f20*/  @!P0 SYNCS.PHASECHK.TRANS64 P0, [R0+URZ], R2 ;  /* 0x00000002000085a7 */ /* 0x000ea400080010ff */
[----:B--2---:R-:W-:Y:S05]  /*2f30*/  @P0 EXIT ;  /* 0x000000000000094d */ /* 0x004fea0003800000 */
[----:B------:R-:W-:Y:S05]  /*2f40*/  BRA `(.L_x_53) ;  /* 0xfffffffc00ec7947 */ /* 0x000fea000383ffff */
.L_x_23:
[----:B------:R-:W-:-:S04]  /*2f50*/  UISETP.NE.AND UP0, UPT, UR54, URZ, UPT ;  /* 0x000000ff3600728c */ /* 0x000fc8000bf05270 */
[----:B------:R-:W-:-:S09]  /*2f60*/  UISETP.NE.OR UP0, UPT, UR11, 0x1, UP0 ;  /* 0x000000010b00788c */ /* 0x000fd20008705670 */
[----:B------:R-:W-:Y:S05]  /*2f70*/  BRA.U UP0, `(.L_x_54) ;  /* 0x0000000500487547 */ /* 0x000fea000b800000 */
[----:B------:R-:W-:Y:S01]  /*2f80*/  ISETP.GE.U32.AND P2, PT, R0, 0x8, PT ;  /* 0x000000080000780c */ /* 0x000fe20003f46070 */
[----:B------:R-:W-:Y:S01]  /*2f90*/  IMAD.MOV.U32 R12, RZ, RZ, 0x1 ;  /* 0x00000001ff0c7424 */ /* 0x000fe200078e00ff */
[----:B------:R-:W-:Y:S02]  /*2fa0*/  CS2R R10, SRZ ;  /* 0x00000000000a7805 */ /* 0x000fe4000001ff00 */
[----:B------:R-:W-:Y:S01]  /*2fb0*/  CS2R R8, SRZ ;  /* 0x0000000000087805 */ /* 0x000fe2000001ff00 */
[----:B------:R-:W-:Y:S01]  /*2fc0*/  UMOV UR4, 0x400 ;  /* 0x0000040000047882 */ /* 0x000fe20000000000 */
[----:B------:R-:W-:Y:S01]  /*2fd0*/  UMOV UR6, URZ ;  /* 0x000000ff00067c82 */ /* 0x000fe20008000000 */
[----:B------:R-:W-:-:S12]  /*2fe0*/  ULEA UR54, UR54, UR4, 0x18 ;  /* 0x0000000436367291 */ /* 0x000fd8000f8ec0ff */
.L_x_58:
[----:B------:R-:W-:Y:S02]  /*2ff0*/  LEA R2, R8, UR54, 0x3 ;  /* 0x0000003608027c11 */ /* 0x000fe4000f8e18ff */
[----:B------:R-:W-:-:S03]  /*3000*/  SHF.L.U32 R4, R9, 0x1f, RZ ;  /* 0x0000001f09047819 */ /* 0x000fc600000006ff */
[----:B------:R-:W-:Y:S01]  /*3010*/  VIADD R5, R2, 0x130 ;  /* 0x0000013002057836 */ /* 0x000fe20000000000 */
[----:B------:R-:W2:Y:S02]  /*3020*/  SYNCS.PHASECHK.TRANS64.TRYWAIT P0, [R2+URZ+0x120], R4 ;  /* 0x00012004020075a7 */ /* 0x000ea400080011ff */
[----:B--2---:R-:W-:Y:S05]  /*3030*/  @!P0 BRA `(.L_x_55) ;  /* 0x0000004c00708947 */ /* 0x004fea0003800000 */
.L_x_142:
[----:B------:R-:W-:Y:S01]  /*3040*/  ULEA UR5, UR6, UR54, 0x3 ;  /* 0x0000003606057291 */ /* 0x000fe2000f8e18ff */
[----:B--2---:R-:W-:Y:S01]  /*3050*/  PRMT R2, RZ, 0x654, R5 ;  /* 0x00000654ff027816 */ /* 0x004fe20000000005 */
[----:B------:R-:W-:Y:S01]  /*3060*/  @!P2 IMAD.MOV.U32 R4, RZ, RZ, 0x10 ;  /* 0x00000010ff04a424 */ /* 0x000fe200078e00ff */
[----:B------:R-:W-:Y:S01]  /*3070*/  SHF.L.U32 R5, R12, 0x1f, RZ ;  /* 0x0000001f0c057819 */ /* 0x000fe200000006ff */
[----:B------:R-:W-:Y:S01]  /*3080*/  UIADD3 UR4, UPT, UPT, UR5, 0xc0, URZ ;  /* 0x000000c005047890 */ /* 0x000fe2000fffe0ff */
[----:B------:R2:W-:Y:S05]  /*3090*/  SYNCS.ARRIVE.TRANS64.RED.A1T0 RZ, [R2+URZ], RZ ;  /* 0x000000ff02ff79a7 */ /* 0x0005ea00081004ff */
[----:B------:R-:W-:Y:S01]  /*30a0*/  IMAD.U32 R6, RZ, RZ, UR4 ;  /* 0x00000004ff067e24 */ /* 0x000fe2000f8e00ff */
[----:B------:R-:W3:Y:S04]  /*30b0*/  SYNCS.PHASECHK.TRANS64.TRYWAIT P0, [UR5+0xd0], R5 ;  /* 0x0000d005ff0075a7 */ /* 0x000ee80008001105 */
[----:B------:R-:W-:Y:S01]  /*30c0*/  PRMT R6, R0, 0x654, R6 ;  /* 0x0000065400067816 */ /* 0x000fe20000000006 */
[----:B--23--:R-:W-:Y:S06]  /*30d0*/  @!P0 BRA `(.L_x_56) ;  /* 0x0000004c005c8947 */ /* 0x00cfec0003800000 */
.L_x_144:
[----:B------:R-:W-:Y:S01]  /*30e0*/  ULEA UR4, UR6, UR54, 0x4 ;  /* 0x0000003606047291 */ /* 0x000fe2000f8e20ff */
[----:B------:R-:W-:Y:S01]  /*30f0*/  SEL R3, R6, R3, !P2 ;  /* 0x0000000306037207 */ /* 0x000fe20005000000 */
[----:B------:R-:W-:Y:S01]  /*3100*/  UIADD3 UR5, UPT, UPT, UR5, 0xc0, URZ ;  /* 0x000000c005057890 */ /* 0x000fe2000fffe0ff */
[----:B--2---:R-:W-:Y:S01]  /*3110*/  LEA R2, R11, UR54, 0x3 ;  /* 0x000000360b027c11 */ /* 0x004fe2000f8e18ff */
[----:B------:R-:W-:Y:S01]  /*3120*/  UIADD3 UR4, UPT, UPT, UR4, 0x150, URZ ;  /* 0x0000015004047890 */ /* 0x000fe2000fffe0ff */
[----:B------:R2:W-:Y:S01]  /*3130*/  @!P2 SYNCS.ARRIVE.TRANS64.RED RZ, [R3+URZ], R4 ;  /* 0x0000000403ffa9a7 */ /* 0x0005e200080004ff */
[----:B------:R-:W-:Y:S01]  /*3140*/  UIADD3 UR6, UPT, UPT, UR6, 0x1, URZ ;  /* 0x0000000106067890 */ /* 0x000fe2000fffe0ff */
[----:B------:R-:W-:-:S03]  /*3150*/  VIADD R8, R8, 0x1 ;  /* 0x0000000108087836 */ /* 0x000fc60000000000 */
[----:B------:R-:W-:Y:S02]  /*3160*/  UISETP.NE.AND UP0, UPT, UR6, 0x2, UPT ;  /* 0x000000020600788c */ /* 0x000fe4000bf05270 */
[----:B------:R-:W-:Y:S01]  /*3170*/  ISETP.NE.AND P0, PT, R8, 0x2, PT ;  /* 0x000000020800780c */ /* 0x000fe20003f05270 */
[----:B------:R-:W-:Y:S06]  /*3180*/  UGETNEXTWORKID.BROADCAST [UR4], [UR5] ;  /* 0x00000000040073ca */ /* 0x000fec0008000100 */
[----:B------:R-:W-:Y:S02]  /*3190*/  USEL UR4, URZ, 0x1, UP0 ;  /* 0x00000001ff047887 */ /* 0x000fe40008000000 */
[----:B------:R-:W-:-:S04]  /*31a0*/  USEL UR6, UR6, URZ, UP0 ;  /* 0x000000ff06067287 */ /* 0x000fc80008000000 */
[----:B------:R-:W-:Y:S02]  /*31b0*/  LOP3.LUT R12, R12, UR4, RZ, 0x3c, !PT ;  /* 0x000000040c0c7c12 */ /* 0x000fe4000f8e3cff */
[----:B--2---:R-:W-:-:S04]  /*31c0*/  SHF.L.U32 R4, R10, 0x1f, RZ ;  /* 0x0000001f0a047819 */ /* 0x004fc800000006ff */
[----:B------:R-:W2:Y:S02]  /*31d0*/  SYNCS.PHASECHK.TRANS64.TRYWAIT P1, [R2+URZ+0xc0], R4 ;  /* 0x0000c004020075a7 */ /* 0x000ea400080211ff */
[----:B--2---:R-:W-:Y:S05]  /*31e0*/  @!P1 BRA `(.L_x_57) ;  /* 0x0000004c00309947 */ /* 0x004fea0003800000 */
.L_x_145:
[C---:B--2---:R-:W-:Y:S01]  /*31f0*/  LEA R4, R11.reuse, UR54, 0x4 ;  /* 0x000000360b047c11 */ /* 0x044fe2000f8e20ff */
[----:B------:R-:W-:Y:S01]  /*3200*/  VIADD R2, R2, 0xd0 ;  /* 0x000000d002027836 */ /* 0x000fe20000000000 */
[----:B------:R-:W-:Y:S01]  /*3210*/  SEL R8, R8, RZ, P0 ;  /* 0x000000ff08087207 */ /* 0x000fe20000000000 */
[----:B------:R-:W-:-:S03]  /*3220*/  VIADD R11, R11, 0x1 ;  /* 0x000000010b0b7836 */ /* 0x000fc60000000000 */
[----:B------:R-:W2:Y:S01]  /*3230*/  LDS.128 R4, [R4+0x150] ;  /* 0x0001500004047984 */ /* 0x000ea20000000c00 */
[----:B------:R-:W-:Y:S02]  /*3240*/  PRMT R2, RZ, 0x654, R2 ;  /* 0x00000654ff027816 */ /* 0x000fe40000000002 */
[C---:B------:R-:W-:Y:S01]  /*3250*/  ISETP.NE.AND P1, PT, R11.reuse, 0x2, PT ;  /* 0x000000020b00780c */ /* 0x040fe20003f25270 */
[----:B------:R-:W-:Y:S01]  /*3260*/  @!PT LDS RZ, [RZ] ;  /* 0x00000000fffff984 */ /* 0x000fe20000000800 */
[----:B------:R-:W-:Y:S01]  /*3270*/  @!PT LDS RZ, [RZ] ;  /* 0x00000000fffff984 */ /* 0x000fe20000000800 */
[----:B------:R-:W-:Y:S01]  /*3280*/  @!PT LDS RZ, [RZ] ;  /* 0x00000000fffff984 */ /* 0x000fe20000000800 */
[----:B------:R-:W-:Y:S01]  /*3290*/  @!PT LDS RZ, [RZ] ;  /* 0x00000000fffff984 */ /* 0x000fe20000000800 */
[----:B------:R3:W-:Y:S06]  /*32a0*/  MEMBAR.ALL.CTA ;  /* 0x0000000000007992 */ /* 0x0007ec0000008000 */
[----:B---3--:R-:W3:Y:S01]  /*32b0*/  FENCE.VIEW.ASYNC.S ;  /* 0x00000000000073c6 */ /* 0x008ee20000000000 */
[----:B------:R-:W-:Y:S01]  /*32c0*/  SEL R11, R11, RZ, P1 ;  /* 0x000000ff0b0b7207 */ /* 0x000fe20000800000 */
[----:B---3--:R3:W-:Y:S01]  /*32d0*/  SYNCS.ARRIVE.TRANS64.RED.A1T0 RZ, [R2+URZ], RZ ;  /* 0x000000ff02ff79a7 */ /* 0x0087e200081004ff */
[----:B--2---:R-:W-:-:S02]  /*32e0*/  LOP3.LUT P3, RZ, R6, 0x1, RZ, 0xc0, !PT ;  /* 0x0000000106ff7812 */ /* 0x004fc4000786c0ff */
[----:B------:R-:W-:-:S04]  /*32f0*/  SEL R4, RZ, 0x1, P1 ;  /* 0x00000001ff047807 */ /* 0x000fc80000800000 */
[----:B------:R-:W-:Y:S02]  /*3300*/  LOP3.LUT R10, R10, R4, RZ, 0x3c, !PT ;  /* 0x000000040a0a7212 */ /* 0x000fe400078e3cff */
[----:B---3--:R-:W-:-:S04]  /*3310*/  SEL R2, RZ, 0x1, P0 ;  /* 0x00000001ff027807 */ /* 0x008fc80000000000 */
[----:B------:R-:W-:Y:S01]  /*3320*/  LOP3.LUT R9, R9, R2, RZ, 0x3c, !PT ;  /* 0x0000000209097212 */ /* 0x000fe200078e3cff */
[----:B------:R-:W-:Y:S06]  /*3330*/  @P3 BRA `(.L_x_58) ;  /* 0xfffffffc002c3947 */ /* 0x000fec000383ffff */
[----:B------:R-:W-:Y:S01]  /*3340*/  ULEA UR5, UR6, UR54, 0x3 ;  /* 0x0000003606057291 */ /* 0x000fe2000f8e18ff */
[----:B------:R-:W-:-:S08]  /*3350*/  SHF.L.U32 R2, R12, 0x1f, RZ ;  /* 0x0000001f0c027819 */ /* 0x000fd000000006ff */
[----:B------:R-:W2:Y:S02]  /*3360*/  SYNCS.PHASECHK.TRANS64 P0, [UR5+0xd0], R2 ;  /* 0x0000d002ff0075a7 */ /* 0x000ea40008001005 */
[----:B--2---:R-:W-:Y:S05]  /*3370*/  @P0 BRA `(.L_x_59) ;  /* 0x0000000000080947 */ /* 0x004fea0003800000 */
[----:B------:R-:W2:Y:S02]  /*3380*/  SYNCS.PHASECHK.TRANS64.TRYWAIT P0, [UR5+0xd0], R2 ;  /* 0x0000d002ff0075a7 */ /* 0x000ea40008001105 */
[----:B--2---:R-:W-:Y:S05]  /*3390*/  @!P0 BRA `(.L_x_60) ;  /* 0x0000004800d88947 */ /* 0x004fea0003800000 */
.L_x_59:
[----:B------:R-:W-:-:S04]  /*33a0*/  UIADD3 UR4, UPT, UPT, UR6, 0x1, URZ ;  /* 0x0000000106047890 */ /* 0x000fc8000fffe0ff */
[----:B------:R-:W-:-:S04]  /*33b0*/  UISETP.NE.AND UP0, UPT, UR4, 0x2, UPT ;  /* 0x000000020400788c */ /* 0x000fc8000bf05270 */
[----:B------:R-:W-:Y:S02]  /*33c0*/  USEL UR7, URZ, 0x1, UP0 ;  /* 0x00000001ff077887 */ /* 0x000fe40008000000 */
[----:B------:R-:W-:-:S04]  /*33d0*/  USEL UR4, UR4, URZ, UP0 ;  /* 0x000000ff04047287 */ /* 0x000fc80008000000 */
[----:B------:R-:W-:Y:S01]  /*33e0*/  ULEA UR4, UR4, UR54, 0x3 ;  /* 0x0000003604047291 */ /* 0x000fe2000f8e18ff */
[----:B--2---:R-:W-:-:S04]  /*33f0*/  LOP3.LUT R2, R12, UR7, RZ, 0x3c, !PT ;  /* 0x000000070c027c12 */ /* 0x004fc8000f8e3cff */
[----:B------:R-:W-:-:S04]  /*3400*/  SHF.L.U32 R0, R2, 0x1f, RZ ;  /* 0x0000001f02007819 */ /* 0x000fc800000006ff */
[----:B------:R-:W2:Y:S02]  /*3410*/  SYNCS.PHASECHK.TRANS64 P0, [UR4+0xd0], R0 ;  /* 0x0000d000ff0075a7 */ /* 0x000ea40008001004 */
[----:B-12---:R-:W-:Y:S05]  /*3420*/  @P0 EXIT ;  /* 0x000000000000094d */ /* 0x006fea0003800000 */
[----:B------:R-:W-:Y:S02]  /*3430*/  SHF.L.U32 R2, R2, 0x1f, RZ ;  /* 0x0000001f02027819 */ /* 0x000fe400000006ff */
[----:B------:R-:W-:-:S07]  /*3440*/  MOV R0, UR4 ;  /* 0x0000000400007c02 */ /* 0x000fce0008000f00 */
.L_x_61:
[----:B-1----:R1:W2:Y:S02]  /*3450*/  SYNCS.PHASECHK.TRANS64.TRYWAIT P0, [R0+URZ+0xd0], R2 ;  /* 0x0000d002000075a7 */ /* 0x0022a400080011ff */
[----:B--2---:R-:W-:Y:S05]  /*3460*/  @!P0 NANOSLEEP.SYNCS 0x989680 ;  /* 0x009896800000895d */ /* 0x004fea0003900000 */
[----:B------:R-:W2:Y:S02]  /*3470*/  @!P0 SYNCS.PHASECHK.TRANS64 P0, [R0+URZ+0xd0], R2 ;  /* 0x0000d002000085a7 */ /* 0x000ea400080010ff */
[----:B--2---:R-:W-:Y:S05]  /*3480*/  @P0 EXIT ;  /* 0x000000000000094d */ /* 0x004fea0003800000 */
[----:B------:R-:W-:Y:S05]  /*3490*/  BRA `(.L_x_61) ;  /* 0xfffffffc00ec7947 */ /* 0x000fea000383ffff */
.L_x_54:
[----:B------:R-:W-:Y:S05]  /*34a0*/  BRA.U UP6, `(.L_x_62) ;  /* 0x0000001106d87547 */ /* 0x000fea000b800000 */
[----:B------:R-:W-:Y:S01]  /*34b0*/  UMOV UR4, 0x40 ;  /* 0x0000004000047882 */ /* 0x000fe20000000000 */
[----:B------:R-:W-:Y:S01]  /*34c0*/  NOP ;  /* 0x0000000000007918 */ /* 0x000fe20000000000 */
[----:B------:R-:W-:Y:S01]  /*34d0*/  ULEA UR4, UR54, UR4, 0x18 ;  /* 0x0000000436047291 */ /* 0x000fe2000f8ec0ff */
[----:B------:R-:W-:Y:S02]  /*34e0*/  UMOV UR5, 0x400 ;  /* 0x0000040000057882 */ /* 0x000fe40000000000 */
[----:B------:R-:W-:-:S06]  /*34f0*/  ULEA UR54, UR54, UR5, 0x18 ;  /* 0x0000000536367291 */ /* 0x000fcc000f8ec0ff */
[----:B------:R-:W2:Y:S02]  /*3500*/  LDS.U8 R0, [UR4+0x1c] ;  /* 0x00001c04ff007984 */ /* 0x000ea40008000000 */
[----:B--2---:R-:W-:-:S13]  /*3510*/  ISETP.NE.AND P0, PT, R0, RZ, PT ;  /* 0x000000ff0000720c */ /* 0x004fda0003f05270 */
[----:B------:R-:W-:Y:S05]  /*3520*/  @P0 BRA `(.L_x_63) ;  /* 0x0000000400080947 */ /* 0x000fea0003800000 */
[----:B------:R-:W-:Y:S02]  /*3530*/  UISETP.NE.U32.AND UP1, UPT, UR18, 0x1, UPT ;  /* 0x000000011200788c */ /* 0x000fe4000bf25070 */
[----:B------:R-:W-:-:S07]  /*3540*/  UIADD3 UR6, UPT, UPT, UR4, 0x8, URZ ;  /* 0x0000000804067890 */ /* 0x000fce000fffe0ff */
[----:B------:R-:W-:Y:S05]  /*3550*/  BRA.U !UP1, `(.L_x_64) ;  /* 0x00000001099c7547 */ /* 0x000fea000b800000 */
[----:B------:R-:W-:Y:S01]  /*3560*/  ELECT P0, URZ, PT ;  /* 0x0000000000ff782f */ /* 0x000fe20003800000 */
[----:B------:R-:W-:-:S12]  /*3570*/  BSSY B0, `(.L_x_64) ;  /* 0x0000025000007945 */ /* 0x000fd80003800000 */
[----:B------:R-:W-:Y:S05]  /*3580*/  @!P0 BRA `(.L_x_65) ;  /* 0x00000000008c8947 */ /* 0x000fea0003800000 */
[----:B------:R-:W-:-:S05]  /*3590*/  UMOV UR5, 0x10 ;  /* 0x0000001000057882 */ /* 0x000fca0000000000 */
[----:B------:R-:W-:Y:S04]  /*35a0*/  DEPBAR.LE SB2, 0x36 ;  /* 0x0000ad800000791a */ /* 0x000fe80000000000 */
[----:B------:R-:W2:Y:S02]  /*35b0*/  UTCATOMSWS.2CTA.FIND_AND_SET.ALIGN UP0, UR5, UR5 ;  /* 0x00000005000575e3 */ /* 0x000ea40008200800 */
[----:B--2---:R-:W-:Y:S01]  /*35c0*/  MOV R10, UR5 ;  /* 0x00000005000a7c02 */ /* 0x004fe20008000f00 */
[----:B------:R-:W-:Y:S06]  /*35d0*/  BRA.U UP0, `(.L_x_66) ;  /* 0x0000000100187547 */ /* 0x000fec000b800000 */
.L_x_67:
[----:B------:R-:W-:Y:S05]  /*35e0*/  NANOSLEEP 0x64 ;  /* 0x000000640000795d */ /* 0x000fea0003800000 */
[----:B------:R-:W-:-:S05]  /*35f0*/  UMOV UR5, 0x10 ;  /* 0x0000001000057882 */ /* 0x000fca0000000000 */
[----:B------:R-:W-:Y:S04]  /*3600*/  DEPBAR.LE SB2, 0x36 ;  /* 0x0000ad800000791a */ /* 0x000fe80000000000 */
[----:B------:R-:W2:Y:S02]  /*3610*/  UTCATOMSWS.2CTA.FIND_AND_SET.ALIGN UP0, UR5, UR5 ;  /* 0x00000005000575e3 */ /* 0x000ea40008200800 */
[----:B--2---:R-:W-:Y:S01]  /*3620*/  MOV R10, UR5 ;  /* 0x00000005000a7c02 */ /* 0x004fe20008000f00 */
[----:B------:R-:W-:Y:S05]  /*3630*/  BRA.U !UP0, `(.L_x_67) ;  /* 0xfffffffd08e87547 */ /* 0x000fea000b83ffff */
.L_x_66:
[----:B------:R-:W2:Y:S01]  /*3640*/  LDS R6, [UR4+0x10] ;  /* 0x00001004ff067984 */ /* 0x000ea20008000800 */
[----:B------:R-:W-:Y:S01]  /*3650*/  IMAD.U32 R0, RZ, RZ, UR54 ;  /* 0x00000036ff007e24 */ /* 0x000fe2000f8e00ff */
[----:B------:R-:W-:-:S03]  /*3660*/  MOV R4, UR17 ;  /* 0x0000001100047c02 */ /* 0x000fc60008000f00 */
[----:B------:R-:W-:Y:S01]  /*3670*/  VIADD R0, R0, 0x170 ;  /* 0x0000017000007836 */ /* 0x000fe20000000000 */
[----:B--2---:R-:W-:-:S04]  /*3680*/  SHF.L.U32 R6, R6, 0x1f, RZ ;  /* 0x0000001f06067819 */ /* 0x004fc800000006ff */
[----:B------:R-:W2:Y:S02]  /*3690*/  SYNCS.PHASECHK.TRANS64.TRYWAIT P0, [UR4+0x8], R6 ;  /* 0x00000806ff0075a7 */ /* 0x000ea40008001104 */
[----:B--2---:R-:W-:Y:S05]  /*36a0*/  @P0 BRA `(.L_x_68) ;  /* 0x0000000000080947 */ /* 0x004fea0003800000 */
[----:B------:R-:W2:Y:S02]  /*36b0*/  SYNCS.PHASECHK.TRANS64.TRYWAIT P0, [UR4+0x8], R6 ;  /* 0x00000806ff0075a7 */ /* 0x000ea40008001104 */
[----:B--2---:R-:W-:Y:S05]  /*36c0*/  @!P0 BRA `(.L_x_69) ;  /* 0x0000004800248947 */ /* 0x004fea0003800000 */
.L_x_68:
[----:B------:R-:W-:Y:S01]  /*36d0*/  PRMT R4, R4, 0x654, R0 ;  /* 0x0000065404047816 */ /* 0x000fe20000000000 */
[----:B------:R-:W-:Y:S01]  /*36e0*/  HFMA2 R0, -RZ, RZ, 0, 5.9604644775390625e-08 ;  /* 0x00000001ff007431 */ /* 0x000fe200000001ff */
[----:B------:R-:W-:Y:S01]  /*36f0*/  UPRMT UR5, UR17, 0x654, UR6 ;  /* 0x0000065411057896 */ /* 0x000fe20008000006 */
[----:B------:R-:W-:Y:S02]  /*3700*/  IMAD.MOV.U32 R8, RZ, RZ, 0xffff ;  /* 0x0000ffffff087424 */ /* 0x000fe400078e00ff */
[----:B--2---:R-:W-:Y:S02]  /*3710*/  IMAD.MOV.U32 R6, RZ, RZ, 0x4 ;  /* 0x00000004ff067424 */ /* 0x004fe400078e00ff */
[----:B------:R-:W-:Y:S01]  /*3720*/  IMAD.SHL.U32 R9, R10, 0x20, RZ ;  /* 0x000000200a097824 */ /* 0x000fe200078e00ff */
[----:B------:R-:W-:Y:S02]  /*3730*/  MOV R5, UR5 ;  /* 0x0000000500057c02 */ /* 0x000fe40008000f00 */
[-C--:B------:R-:W-:Y:S01]  /*3740*/  SHF.L.U32 R8, R8, R10.reuse, RZ ;  /* 0x0000000a08087219 */ /* 0x080fe200000006ff */
[----:B------:R2:W-:Y:S01]  /*3750*/  SYNCS.ARRIVE.TRANS64.RED RZ, [UR5], R6 ;  /* 0x00000006ffff79a7 */ /* 0x0005e20008000405 */
[----:B------:R-:W-:Y:S01]  /*3760*/  SHF.L.U32 R7, R0, R10, RZ ;  /* 0x0000000a00077219 */ /* 0x000fe200000006ff */
[----:B------:R2:W-:Y:S04]  /*3770*/  STS [UR54+0x170], R9 ;  /* 0x00017009ff007988 */ /* 0x0005e80008000836 */
[----:B------:R2:W-:Y:S04]  /*3780*/  STAS [R4.64], R10 ;  /* 0x0000000a04007dbd */ /* 0x0005e8000c0008ff */
[----:B------:R2:W-:Y:S04]  /*3790*/  ATOMS.OR RZ, [UR4+0x14], R8 ;  /* 0x00001408ffff798c */ /* 0x0005e8000b000004 */
[----:B------:R2:W-:Y:S04]  /*37a0*/  ATOMS.OR RZ, [UR4+0x18], R7 ;  /* 0x00001807ffff798c */ /* 0x0005e8000b000004 */
[----:B------:R2:W-:Y:S02]  /*37b0*/  ATOMS.XOR RZ, [UR4+0x10], R0 ;  /* 0x00001000ffff798c */ /* 0x0005e4000b800004 */
.L_x_65:
[----:B-1----:R-:W-:Y:S05]  /*37c0*/  BSYNC B0 ;  /* 0x0000000000007941 */ /* 0x002fea0003800000 */
.L_x_64:
[----:B------:R-:W-:Y:S05]  /*37d0*/  BRA.U UP1, `(.L_x_70) ;  /* 0x00000001016c7547 */ /* 0x000fea000b800000 */
[----:B------:R-:W-:-:S03]  /*37e0*/  UMOV UR5, 0xffffffff ;  /* 0xffffffff00057882 */ /* 0x000fc60000000000 */
[----:B------:R-:W-:Y:S05]  /*37f0*/  BRA.DIV UR5, `(.L_x_71) ;  /* 0x0000004605f07947 */ /* 0x000fea000b800000 */
[----:B------:R-:W-:-:S13]  /*3800*/  ELECT P0, URZ, PT ;  /* 0x0000000000ff782f */ /* 0x000fda0003800000 */
.L_x_149:
[----:B------:R-:W-:Y:S05]  /*3810*/  @!P0 BRA `(.L_x_70) ;  /* 0x00000000005c8947 */ /* 0x000fea0003800000 */
[----:B--2---:R-:W2:Y:S02]  /*3820*/  LDS R4, [UR4+0x10] ;  /* 0x00001004ff047984 */ /* 0x004ea40008000800 */
[----:B--2---:R-:W-:-:S04]  /*3830*/  SHF.L.U32 R4, R4, 0x1f, RZ ;  /* 0x0000001f04047819 */ /* 0x004fc800000006ff */
[----:B------:R-:W2:Y:S02]  /*3840*/  SYNCS.PHASECHK.TRANS64.TRYWAIT P0, [UR4+0x8], R4 ;  /* 0x00000804ff0075a7 */ /* 0x000ea40008001104 */
[----:B--2---:R-:W-:Y:S05]  /*3850*/  @P0 BRA `(.L_x_72) ;  /* 0x0000000000080947 */ /* 0x004fea0003800000 */
[----:B------:R-:W2:Y:S02]  /*3860*/  SYNCS.PHASECHK.TRANS64.TRYWAIT P0, [UR4+0x8], R4 ;  /* 0x00000804ff0075a7 */ /* 0x000ea40008001104 */
[----:B--2---:R-:W-:Y:S05]  /*3870*/  @!P0 BRA `(.L_x_73) ;  /* 0x0000004400f48947 */ /* 0x004fea0003800000 */
.L_x_72:
[----:B------:R-:W3:Y:S01]  /*3880*/  LDS R6, [UR54+0x170] ;  /* 0x00017036ff067984 */ /* 0x000ee20008000800 */
[----:B--2---:R-:W-:Y:S02]  /*3890*/  HFMA2 R0, -RZ, RZ, 0, 5.9604644775390625e-08 ;  /* 0x00000001ff007431 */ /* 0x004fe400000001ff */
[----:B------:R-:W-:Y:S01]  /*38a0*/  IMAD.MOV.U32 R4, RZ, RZ, 0xffff ;  /* 0x0000ffffff047424 */ /* 0x000fe200078e00ff */
[----:B------:R-:W-:Y:S01]  /*38b0*/  UPRMT UR5, UR17, 0x654, UR6 ;  /* 0x0000065411057896 */ /* 0x000fe20008000006 */
[----:B---3--:R-:W-:-:S03]  /*38c0*/  IMAD.SHL.U32 R5, R6, 0x20, RZ ;  /* 0x0000002006057824 */ /* 0x008fc600078e00ff */
[-C--:B------:R-:W-:Y:S02]  /*38d0*/  SHF.L.U32 R4, R4, R6.reuse, RZ ;  /* 0x0000000604047219 */ /* 0x080fe400000006ff */
[----:B------:R-:W-:Y:S01]  /*38e0*/  SHF.L.U32 R6, R0, R6, RZ ;  /* 0x0000000600067219 */ /* 0x000fe200000006ff */
[----:B------:R3:W-:Y:S04]  /*38f0*/  STS [UR54+0x170], R5 ;  /* 0x00017005ff007988 */ /* 0x0007e80008000836 */
[----:B------:R3:W-:Y:S04]  /*3900*/  ATOMS.OR RZ, [UR4+0x14], R4 ;  /* 0x00001404ffff798c */ /* 0x0007e8000b000004 */
[----:B------:R3:W-:Y:S01]  /*3910*/  ATOMS.OR RZ, [UR4+0x18], R6 ;  /* 0x00001806ffff798c */ /* 0x0007e2000b000004 */
[----:B------:R-:W-:Y:S03]  /*3920*/  SYNCS.ARRIVE.TRANS64.RED.A1T0 RZ, [UR5], RZ ;  /* 0x000000ffffff79a7 */ /* 0x000fe60008100405 */
[----:B------:R3:W-:Y:S01]  /*3930*/  ATOMS.XOR RZ, [UR4+0x10], R0 ;  /* 0x00001000ffff798c */ /* 0x0007e2000b800004 */
[----:B------:R-:W-:Y:S05]  /*3940*/  BRA `(.L_x_70) ;  /* 0x0000000000107947 */ /* 0x000fea0003800000 */
.L_x_63:
[----:B------:R-:W-:Y:S02]  /*3950*/  MOV R0, 0xffffffff ;  /* 0xffffffff00007802 */ /* 0x000fe40000000f00 */
[----:B------:R-:W-:-:S03]  /*3960*/  MOV R4, 0x3990 ;  /* 0x0000399000047802 */ /* 0x000fc60000000f00 */
[----:B------:R2:W-:Y:S04]  /*3970*/  STS [UR54+0x170], R0 ;  /* 0x00017000ff007988 */ /* 0x0005e80008000836 */
[----:B-12--5:R-:W-:Y:S05]  /*3980*/  CALL.REL.NOINC `($__internal_1_$__cuda_sm10x_tcgen05_guardrail_trap_phase_invalid_during_alloc) ;  /* 0x0000004800fc7944 */ /* 0x026fea0003c00000 */
.L_x_70:
[----:B------:R-:W-:Y:S05]  /*3990*/  WARPSYNC.ALL ;  /* 0x0000000000007948 */ /* 0x000fea0003800000 */
[----:B------:R-:W4:Y:S01]  /*39a0*/  S2UR UR5, SR_CgaCtaId ;  /* 0x00000000000579c3 */ /* 0x000f220000008800 */
[----:B------:R-:W-:Y:S01]  /*39b0*/  UMOV UR4, 0x400 ;  /* 0x0000040000047882 */ /* 0x000fe20000000000 */
[----:B------:R-:W-:-:S06]  /*39c0*/  NOP ;  /* 0x0000000000007918 */ /* 0x000fcc0000000000 */
[----:B------:R-:W-:Y:S06]  /*39d0*/  BAR.ARV 0x6, 0xa0 ;  /* 0x0182800000007b1d */ /* 0x000fec0000002000 */
[----:B------:R-:W1:Y:S01]  /*39e0*/  LDCU UR6, c[0x0][0x38c] ;  /* 0x00007180ff0677ac */ /* 0x000e620008000800 */
[----:B------:R-:W-:Y:S01]  /*39f0*/  LOP3.LUT R3, R3, 0xffff, RZ, 0xc0, !PT ;  /* 0x0000ffff03037812 */ /* 0x000fe200078ec0ff */
[----:B--2---:R-:W-:Y:S01]  /*3a00*/  IMAD.MOV.U32 R9, RZ, RZ, 0x1 ;  /* 0x00000001ff097424 */ /* 0x004fe200078e00ff */
[----:B------:R-:W-:Y:S01]  /*3a10*/  LOP3.LUT R2, R2, 0xffff, RZ, 0xc0, !PT ;  /* 0x0000ffff02027812 */ /* 0x000fe200078ec0ff */
[----:B------:R-:W-:Y:S01]  /*3a20*/  IMAD.MOV.U32 R8, RZ, RZ, RZ ;  /* 0x000000ffff087224 */ /* 0x000fe200078e00ff */
[----:B------:R-:W-:Y:S01]  /*3a30*/  R2UR UR10, R3 ;  /* 0x00000000030a72ca */ /* 0x000fe200000e0000 */
[----:B------:R-:W-:Y:S01]  /*3a40*/  UMOV UR19, URZ ;  /* 0x000000ff00137c82 */ /* 0x000fe20008000000 */
[----:B------:R-:W-:-:S02]  /*3a50*/  R2UR UR9, R2 ;  /* 0x00000000020972ca */ /* 0x000fc400000e0000 */
[----:B------:R-:W-:Y:S01]  /*3a60*/  CS2R R2, SRZ ;  /* 0x0000000000027805 */ /* 0x000fe2000001ff00 */
[----:B------:R-:W-:Y:S01]  /*3a70*/  UMOV UR16, URZ ;  /* 0x000000ff00107c82 */ /* 0x000fe20008000000 */
[----:B----4-:R-:W-:Y:S01]  /*3a80*/  ULEA UR5, UR5, UR4, 0x18 ;  /* 0x0000000405057291 */ /* 0x010fe2000f8ec0ff */
[----:B------:R-:W-:Y:S01]  /*3a90*/  UMOV UR15, URZ ;  /* 0x000000ff000f7c82 */ /* 0x000fe20008000000 */
[----:B------:R-:W-:Y:S02]  /*3aa0*/  UISETP.NE.AND UP3, UPT, UR18, URZ, UPT ;  /* 0x000000ff1200728c */ /* 0x000fe4000bf65270 */
[----:B------:R-:W-:Y:S02]  /*3ab0*/  UIADD3 UR11, UPT, UPT, UR5, 0x4400, URZ ;  /* 0x00004400050b7890 */ /* 0x000fe4000fffe0ff */
[----:B------:R-:W-:-:S03]  /*3ac0*/  UIADD3 UR12, UPT, UPT, UR5, 0x2c400, URZ ;  /* 0x0002c400050c7890 */ /* 0x000fc6000fffe0ff */
[----:B---3--:R-:W2:Y:S01]  /*3ad0*/  LDS R0, [UR5+0x170] ;  /* 0x00017005ff007984 */ /* 0x008ea20008000800 */
[----:B-1----:R-:W-:Y:S02]  /*3ae0*/  UIADD3 UR6, UPT, UPT, UR6, 0x7f, URZ ;  /* 0x0000007f06067890 */ /* 0x002fe4000fffe0ff */
[----:B------:R-:W-:Y:S02]  /*3af0*/  USHF.R.U32.HI UR11, URZ, 0x4, UR11 ;  /* 0x00000004ff0b7899 */ /* 0x000fe4000801160b */
[----:B------:R-:W-:Y:S02]  /*3b00*/  USHF.R.S32.HI UR4, URZ, 0x1f, UR6 ;  /* 0x0000001fff047899 */ /* 0x000fe40008011406 */
[----:B------:R-:W-:Y:S02]  /*3b10*/  USHF.R.U32.HI UR12, URZ, 0x4, UR12 ;  /* 0x00000004ff0c7899 */ /* 0x000fe4000801160c */
[----:B------:R-:W-:Y:S02]  /*3b20*/  ULEA.HI UR4, UR4, UR6, URZ, 0x7 ;  /* 0x0000000604047291 */ /* 0x000fe4000f8f38ff */
[----:B------:R-:W-:-:S02]  /*3b30*/  ULOP3.LUT UR11, UR11, 0x3fff, URZ, 0xc0, !UPT ;  /* 0x00003fff0b0b7892 */ /* 0x000fc4000f8ec0ff */
[----:B------:R-:W-:Y:S02]  /*3b40*/  USHF.R.S32.HI UR4, URZ, 0x7, UR4 ;  /* 0x00000007ff047899 */ /* 0x000fe40008011404 */
[----:B------:R-:W-:Y:S02]  /*3b50*/  ULOP3.LUT UR12, UR12, 0x3fff, URZ, 0xc0, !UPT ;  /* 0x00003fff0c0c7892 */ /* 0x000fe4000f8ec0ff */
[----:B------:R-:W-:Y:S01]  /*3b60*/  UISETP.LT.AND UP0, UPT, UR4, 0x1, UPT ;  /* 0x000000010400788c */ /* 0x000fe2000bf01270 */
[----:B------:R-:W-:Y:S01]  /*3b70*/  UMOV UR28, 0x0 ;  /* 0x00000000001c7882 */ /* 0x000fe20000000000 */
[----:B------:R-:W-:Y:S01]  /*3b80*/  UMOV UR29, 0x10100490 ;  /* 0x10100490001d7882 */ /* 0x000fe20000000000 */
[----:B------:R-:W-:Y:S02]  /*3b90*/  ULOP3.LUT UR11, UR11, 0x10000, URZ, 0xfc, !UPT ;  /* 0x000100000b0b7892 */ /* 0x000fe4000f8efcff */
[----:B------:R-:W-:Y:S02]  /*3ba0*/  ULOP3.LUT UR12, UR12, 0x10000, URZ, 0xfc, !UPT ;  /* 0x000100000c0c7892 */ /* 0x000fe4000f8efcff */
[----:B------:R-:W-:Y:S01]  /*3bb0*/  USEL UR20, UR4, 0x1, !UP0 ;  /* 0x0000000104147887 */ /* 0x000fe2000c000000 */
[----:B------:R-:W-:Y:S01]  /*3bc0*/  UMOV UR26, 0x0 ;  /* 0x00000000001a7882 */ /* 0x000fe20000000000 */
[----:B------:R-:W-:Y:S01]  /*3bd0*/  UMOV UR27, 0x10100490 ;  /* 0x10100490001b7882 */ /* 0x000fe20000000000 */
[----:B------:R-:W-:Y:S01]  /*3be0*/  UMOV UR24, 0x0 ;  /* 0x0000000000187882 */ /* 0x000fe20000000000 */
[----:B------:R-:W-:Y:S01]  /*3bf0*/  UMOV UR25, 0x10100490 ;  /* 0x1010049000197882 */ /* 0x000fe20000000000 */
[----:B------:R-:W-:Y:S01]  /*3c00*/  UMOV UR22, 0x0 ;  /* 0x0000000000167882 */ /* 0x000fe20000000000 */
[----:B------:R-:W-:Y:S01]  /*3c10*/  UMOV UR23, 0x10100490 ;  /* 0x1010049000177882 */ /* 0x000fe20000000000 */
[----:B--2---:R-:W-:-:S15]  /*3c20*/  R2UR UR21, R0 ;  /* 0x00000000001572ca */ /* 0x004fde00000e0000 */
.L_x_81:
[C---:B------:R-:W-:Y:S02]  /*3c30*/  LEA R0, R8.reuse, UR5, 0x3 ;  /* 0x0000000508007c11 */ /* 0x040fe4000f8e18ff */
[----:B------:R-:W-:Y:S02]  /*3c40*/  SHF.L.U32 R4, R3, 0x1f, RZ ;  /* 0x0000001f03047819 */ /* 0x000fe400000006ff */
[----:B------:R-:W-:Y:S02]  /*3c50*/  LEA R5, R8, UR5, 0x4 ;  /* 0x0000000508057c11 */ /* 0x000fe4000f8e20ff */
[----:B------:R-:W1:Y:S02]  /*3c60*/  SYNCS.PHASECHK.TRANS64.TRYWAIT P0, [R0+URZ+0xc0], R4 ;  /* 0x0000c004000075a7 */ /* 0x000e6400080011ff */
[----:B-1-34-:R-:W-:Y:S05]  /*3c70*/  @!P0 BRA `(.L_x_74) ;  /* 0x00000044000c8947 */ /* 0x01afea0003800000 */
.L_x_150:
[----:B-1----:R-:W1:Y:S01]  /*3c80*/  LDS.128 R4, [R5+0x150] ;  /* 0x0001500005047984 */ /* 0x002e620000000c00 */
[----:B------:R-:W-:Y:S02]  /*3c90*/  VIADD R0, R0, 0xd0 ;  /* 0x000000d000007836 */ /* 0x000fe40000000000 */
[----:B------:R-:W-:Y:S01]  /*3ca0*/  VIADD R8, R8, 0x1 ;  /* 0x0000000108087836 */ /* 0x000fe20000000000 */
[----:B------:R-:W-:Y:S01]  /*3cb0*/  @!PT LDS RZ, [RZ] ;  /* 0x00000000fffff984 */ /* 0x000fe20000000800 */
[----:B------:R-:W-:Y:S01]  /*3cc0*/  @!PT LDS RZ, [RZ] ;  /* 0x00000000fffff984 */ /* 0x000fe20000000800 */
[----:B------:R-:W-:Y:S01]  /*3cd0*/  @!PT LDS RZ, [RZ] ;  /* 0x00000000fffff984 */ /* 0x000fe20000000800 */
[----:B------:R-:W-:Y:S01]  /*3ce0*/  @!PT LDS RZ, [RZ] ;  /* 0x00000000fffff984 */ /* 0x000fe20000000800 */
[----:B------:R2:W-:Y:S06]  /*3cf0*/  MEMBAR.ALL.CTA ;  /* 0x0000000000007992 */ /* 0x0005ec0000008000 */
[----:B--2---:R-:W2:Y:S01]  /*3d00*/  FENCE.VIEW.ASYNC.S ;  /* 0x00000000000073c6 */ /* 0x004ea20000000000 */
[----:B------:R-:W-:-:S04]  /*3d10*/  PRMT R0, RZ, 0x654, R0 ;  /* 0x00000654ff007816 */ /* 0x000fc80000000000 */
[----:B--2---:R2:W-:Y:S01]  /*3d20*/  SYNCS.ARRIVE.TRANS64.RED.A1T0 RZ, [R0+URZ], RZ ;  /* 0x000000ff00ff79a7 */ /* 0x0045e200081004ff */
[----:B-1----:R-:W-:Y:S01]  /*3d30*/  LOP3.LUT P1, RZ, R6, 0x1, RZ, 0xc0, !PT ;  /* 0x0000000106ff7812 */ /* 0x002fe2000782c0ff */
[----:B--2---:R-:W-:-:S12]  /*3d40*/  BRA.U UP3, `(.L_x_75) ;  /* 0x0000000503087547 */ /* 0x004fd8000b800000 */
[----:B------:R-:W1:Y:S01]  /*3d50*/  LDCU UR6, c[0x0][0x38c] ;  /* 0x00007180ff0677ac */ /* 0x000e620008000800 */
[----:B------:R-:W-:Y:S02]  /*3d60*/  PLOP3.LUT P2, PT, PT, PT, PT, 0x80, 0x8 ;  /* 0x000000000008781c */ /* 0x000fe40003f4f070 */
[----:B------:R-:W-:Y:S01]  /*3d70*/  SHF.L.U32 R4, R9, 0x1f, RZ ;  /* 0x0000001f09047819 */ /* 0x000fe200000006ff */
[----:B------:R-:W-:Y:S02]  /*3d80*/  ULEA UR7, UR19, UR5, 0x3 ;  /* 0x0000000513077291 */ /* 0x000fe4000f8e18ff */
[----:B------:R-:W-:Y:S02]  /*3d90*/  ULEA UR8, UR19, UR21, 0x6 ;  /* 0x0000001513087291 */ /* 0x000fe4000f8e30ff */
[----:B-1----:R-:W-:-:S06]  /*3da0*/  UISETP.GE.AND UP0, UPT, UR6, 0x1, UPT ;  /* 0x000000010600788c */ /* 0x002fcc000bf06270 */
[----:B------:R-:W-:-:S05]  /*3db0*/  PLOP3.LUT P0, PT, PT, PT, UP0, 0x80, 0x8 ;  /* 0x000000000008781c */ /* 0x000fca0003f0f008 */
[----:B------:R-:W-:-:S08]  /*3dc0*/  @UP0 ULEA UR6, UR16, UR5, 0x3 ;  /* 0x0000000510060291 */ /* 0x000fd0000f8e18ff */
[----:B------:R-:W-:-:S04]  /*3dd0*/  @P0 SHF.L.U32 R0, R2, 0x1f, RZ ;  /* 0x0000001f02000819 */ /* 0x000fc800000006ff */
[----:B------:R1:W2:Y:S01]  /*3de0*/  @P0 SYNCS.PHASECHK.TRANS64.TRYWAIT P2, [UR6], R0 ;  /* 0x00000000ff0005a7 */ /* 0x0002a20008041106 */
[----:B------:R-:W3:Y:S02]  /*3df0*/  SYNCS.PHASECHK.TRANS64.TRYWAIT P0, [UR7+0x100], R4 ;  /* 0x00010004ff0075a7 */ /* 0x000ee40008001107 */
[----:B-123--:R-:W-:Y:S05]  /*3e00*/  @!P0 BRA `(.L_x_76) ;  /* 0x0000004000bc8947 */ /* 0x00efea0003800000 */
.L_x_152:
[----:B------:R-:W-:Y:S01]  /*3e10*/  UMOV UR14, UR15 ;  /* 0x0000000f000e7c82 */ /* 0x000fe20008000000 */
[----:B------:R-:W-:Y:S05]  /*3e20*/  BRA.U !UP0, `(.L_x_77) ;  /* 0x0000000108c07547 */ /* 0x000fea000b800000 */
[----:B------:R-:W-:Y:S02]  /*3e30*/  UIADD3 UR14, UPT, UPT, UR20, UR15, URZ ;  /* 0x0000000f140e7290 */ /* 0x000fe4000fffe0ff */
[----:B------:R-:W-:Y:S01]  /*3e40*/  UPLOP3.LUT UP2, UPT, UPT, UPT, UPT, 0x40, 0x4 ;  /* 0x000000000004789c */ /* 0x000fe20003f4e870 */
[----:B------:R-:W-:Y:S01]  /*3e50*/  UMOV UR13, UR4 ;  /* 0x00000004000d7c82 */ /* 0x000fe20008000000 */
[----:B------:R-:W-:-:S09]  /*3e60*/  UMOV UR46, UR16 ;  /* 0x00000010002e7c82 */ /* 0x000fd20008000000 */
.L_x_80:
[----:B--2---:R-:W-:Y:S01]  /*3e70*/  ULEA UR6, UR46, UR5, 0x3 ;  /* 0x000000052e067291 */ /* 0x004fe2000f8e18ff */
[----:B---3--:R-:W-:Y:S11]  /*3e80*/  @P2 BRA `(.L_x_78) ;  /* 0x00000000000c2947 */ /* 0x008ff60003800000 */
[----:B-1----:R-:W-:Y:S04]  /*3e90*/  SHF.L.U32 R4, R2, 0x1f, RZ ;  /* 0x0000001f02047819 */ /* 0x002fe800000006ff */
[----:B------:R-:W1:Y:S02]  /*3ea0*/  SYNCS.PHASECHK.TRANS64.TRYWAIT P0, [UR6], R4 ;  /* 0x00000004ff0075a7 */ /* 0x000e640008001106 */
[----:B-1----:R-:W-:Y:S05]  /*3eb0*/  @!P0 BRA `(.L_x_79) ;  /* 0x0000004000a88947 */ /* 0x002fea0003800000 */
.L_x_78:
[----:B------:R-:W-:Y:S01]  /*3ec0*/  UISETP.NE.AND UP0, UPT, UR13, 0x1, UPT ;  /* 0x000000010d00788c */ /* 0x000fe2000bf05270 */
[----:B------:R-:W-:Y:S01]  /*3ed0*/  PLOP3.LUT P2, PT, PT, PT, PT, 0x80, 0x8 ;  /* 0x000000000008781c */ /* 0x000fe20003f4f070 */
[----:B------:R-:W-:Y:S02]  /*3ee0*/  UIADD3 UR16, UPT, UPT, UR46, 0x1, URZ ;  /* 0x000000012e107890 */ /* 0x000fe4000fffe0ff */
[----:B------:R-:W-:Y:S02]  /*3ef0*/  ULEA UR32, UR46, UR12, 0x8 ;  /* 0x0000000c2e207291 */ /* 0x000fe4000f8e40ff */
[----:B------:R-:W-:Y:S01]  /*3f00*/  UISETP.NE.AND UP1, UPT, UR16, 0xa, UPT ;  /* 0x0000000a1000788c */ /* 0x000fe2000bf25270 */
[----:B------:R-:W-:Y:S01]  /*3f10*/  PLOP3.LUT P0, PT, PT, PT, UP0, 0x80, 0x8 ;  /* 0x000000000008781c */ /* 0x000fe20003f0f008 */
[----:B------:R-:W-:Y:S02]  /*3f20*/  UIADD3 UR44, UPT, UPT, UR32, 0x2, URZ ;  /* 0x00000002202c7890 */ /* 0x000fe4000fffe0ff */
[----:B------:R-:W-:Y:S02]  /*3f30*/  USEL UR31, URZ, 0x1, UP1 ;  /* 0x00000001ff1f7887 */ /* 0x000fe40008800000 */
[----:B------:R-:W-:Y:S02]  /*3f40*/  USEL UR16, UR16, URZ, UP1 ;  /* 0x000000ff10107287 */ /* 0x000fe40008800000 */
[----:B------:R-:W-:Y:S02]  /*3f50*/  UIADD3 UR40, UPT, UPT, UR32, 0x4, URZ ;  /* 0x0000000420287890 */ /* 0x000fe4000fffe0ff */
[----:B------:R-:W-:Y:S01]  /*3f60*/  @UP0 ULEA UR30, UR16, UR5, 0x3 ;  /* 0x00000005101e0291 */ /* 0x000fe2000f8e18ff */
[----:B------:R-:W-:Y:S01]  /*3f70*/  LOP3.LUT R2, R2, UR31, RZ, 0x3c, !PT ;  /* 0x0000001f02027c12 */ /* 0x000fe2000f8e3cff */
[----:B------:R-:W-:Y:S02]  /*3f80*/  UIADD3 UR36, UPT, UPT, UR32, 0x6, URZ ;  /* 0x0000000620247890 */ /* 0x000fe4000fffe0ff */
[----:B------:R-:W-:Y:S01]  /*3f90*/  UIADD3 UR6, UPT, UPT, UR6, 0x50, URZ ;  /* 0x0000005006067890 */ /* 0x000fe2000fffe0ff */
[----:B-1----:R-:W-:Y:S01]  /*3fa0*/  @P0 SHF.L.U32 R0, R2, 0x1f, RZ ;  /* 0x0000001f02000819 */ /* 0x002fe200000006ff */
[----:B------:R-:W-:Y:S02]  /*3fb0*/  UIADD3 UR15, UPT, UPT, UR15, 0x1, URZ ;  /* 0x000000010f0f7890 */ /* 0x000fe4000fffe0ff */
[----:B------:R-:W-:Y:S01]  /*3fc0*/  UIADD3 UR13, UPT, UPT, UR13, -0x1, URZ ;  /* 0xffffffff0d0d7890 */ /* 0x000fe2000fffe0ff */
[----:B------:R2:W3:Y:S01]  /*3fd0*/  @P0 SYNCS.PHASECHK.TRANS64.TRYWAIT P2, [UR30], R0 ;  /* 0x00000000ff0005a7 */ /* 0x0004e2000804111e */
[----:B------:R-:W-:Y:S02]  /*3fe0*/  ULEA UR30, UR46, UR11, 0xa ;  /* 0x0000000b2e1e7291 */ /* 0x000fe4000f8e50ff */
[----:B------:R-:W-:Y:S02]  /*3ff0*/  UISETP.NE.AND UP0, UPT, UR15, UR14, UPT ;  /* 0x0000000e0f00728c */ /* 0x000fe4000bf05270 */
[----:B------:R-:W-:Y:S02]  /*4000*/  UIADD3 UR42, UPT, UPT, UR30, 0x2, URZ ;  /* 0x000000021e2a7890 */ /* 0x000fe4000fffe0ff */
[----:B------:R-:W-:Y:S02]  /*4010*/  UIADD3 UR38, UPT, UPT, UR30, 0x4, URZ ;  /* 0x000000041e267890 */ /* 0x000fe4000fffe0ff */
[----:B------:R-:W-:Y:S01]  /*4020*/  UIADD3 UR34, UPT, UPT, UR30, 0x6, URZ ;  /* 0x000000061e227890 */ /* 0x000fe2000fffe0ff */
[----:B------:R-:W-:Y:S01]  /*4030*/  UMOV UR33, 0x40004040 ;  /* 0x4000404000217882 */ /* 0x000fe20000000000 */
[----:B------:R-:W-:Y:S01]  /*4040*/  UMOV UR31, 0x40004040 ;  /* 0x40004040001f7882 */ /* 0x000fe20000000000 */
[----:B------:R-:W-:Y:S01]  /*4050*/  UMOV UR45, 0x40004040 ;  /* 0x40004040002d7882 */ /* 0x000fe20000000000 */
[----:B------:R2:W-:Y:S01]  /*4060*/  UTCQMMA.2CTA gdesc[UR30], gdesc[UR32], tmem[UR8], tmem[UR28], idesc[UR29], UP2 ;  /* 0x00ff1c201e0075ea */ /* 0x0005e20009200308 */
[----:B------:R-:W-:Y:S01]  /*4070*/  UPLOP3.LUT UP2, UPT, UPT, UPT, UPT, 0x80, 0x8 ;  /* 0x000000000008789c */ /* 0x000fe20003f4f070 */
[----:B------:R-:W-:Y:S01]  /*4080*/  UMOV UR43, 0x40004040 ;  /* 0x40004040002b7882 */ /* 0x000fe20000000000 */
[----:B------:R-:W-:Y:S01]  /*4090*/  UMOV UR41, 0x40004040 ;  /* 0x4000404000297882 */ /* 0x000fe20000000000 */
[----:B------:R2:W-:Y:S01]  /*40a0*/  UTCQMMA.2CTA gdesc[UR42], gdesc[UR44], tmem[UR8], tmem[UR26], idesc[UR27], UPT ;  /* 0x00ff1a2c2a0075ea */ /* 0x0005e2000ba00308 */
[----:B------:R-:W-:Y:S01]  /*40b0*/  UMOV UR39, 0x40004040 ;  /* 0x4000404000277882 */ /* 0x000fe20000000000 */
[----:B------:R-:W-:Y:S01]  /*40c0*/  UMOV UR37, 0x40004040 ;  /* 0x4000404000257882 */ /* 0x000fe20000000000 */
[----:B------:R-:W-:Y:S01]  /*40d0*/  UMOV UR35, 0x40004040 ;  /* 0x4000404000237882 */ /* 0x000fe20000000000 */
[----:B------:R2:W-:Y:S01]  /*40e0*/  UTCQMMA.2CTA gdesc[UR38], gdesc[UR40], tmem[UR8], tmem[UR24], idesc[UR25], UPT ;  /* 0x00ff1828260075ea */ /* 0x0005e2000ba00308 */
[----:B------:R2:W-:Y:S01]  /*40f0*/  UTCQMMA.2CTA gdesc[UR34], gdesc[UR36], tmem[UR8], tmem[UR22], idesc[UR23], UPT ;  /* 0x00ff1624220075ea */ /* 0x0005e2000ba00308 */
[----:B------:R2:W-:Y:S01]  /*4100*/  UTCBAR.2CTA.MULTICAST [UR6], URZ, UR10 ;  /* 0x000000ff060073e9 */ /* 0x0005e2000820080a */
[----:B------:R-:W-:Y:S01]  /*4110*/  UMOV UR46, UR16 ;  /* 0x00000010002e7c82 */ /* 0x000fe20008000000 */
[----:B------:R-:W-:Y:S05]  /*4120*/  BRA.U UP0, `(.L_x_80) ;  /* 0xfffffffd00507547 */ /* 0x000fea000b83ffff */
.L_x_77:
[----:B------:R-:W-:Y:S01]  /*4130*/  UIADD3 UR7, UPT, UPT, UR7, 0xe0, URZ ;  /* 0x000000e007077890 */ /* 0x000fe2000fffe0ff */
[----:B------:R-:W-:-:S08]  /*4140*/  UMOV UR15, UR14 ;  /* 0x0000000e000f7c82 */ /* 0x000fd00008000000 */
[----:B------:R4:W-:Y:S01]  /*4150*/  UTCBAR.2CTA.MULTICAST [UR7], URZ, UR9 ;  /* 0x000000ff070073e9 */ /* 0x0009e20008200809 */
[----:B------:R-:W-:Y:S02]  /*4160*/  NOP ;  /* 0x0000000000007918 */ /* 0x000fe40000000000 */
.L_x_75:
[----:B------:R-:W-:Y:S01]  /*4170*/  UIADD3 UR19, UPT, UPT, UR19, 0x1, URZ ;  /* 0x0000000113137890 */ /* 0x000fe2000fffe0ff */
[----:B------:R-:W-:-:S03]  /*4180*/  ISETP.NE.AND P0, PT, R8, 0x2, PT ;  /* 0x000000020800780c */ /* 0x000fc60003f05270 */
[----:B------:R-:W-:Y:S01]  /*4190*/  UISETP.NE.AND UP0, UPT, UR19, 0x4, UPT ;  /* 0x000000041300788c */ /* 0x000fe2000bf05270 */
[----:B-12---:R-:W-:Y:S02]  /*41a0*/  SEL R0, RZ, 0x1, P0 ;  /* 0x00000001ff007807 */ /* 0x006fe40000000000 */
[----:B------:R-:W-:Y:S01]  /*41b0*/  SEL R8, R8, RZ, P0 ;  /* 0x000000ff08087207 */ /* 0x000fe20000000000 */
[----:B------:R-:W-:Y:S01]  /*41c0*/  USEL UR6, URZ, 0x1, UP0 ;  /* 0x00000001ff067887 */ /* 0x000fe20008000000 */
[----:B------:R-:W-:Y:S01]  /*41d0*/  LOP3.LUT R3, R3, R0, RZ, 0x3c, !PT ;  /* 0x0000000003037212 */ /* 0x000fe200078e3cff */
[----:B------:R-:W-:-:S04]  /*41e0*/  USEL UR19, UR19, URZ, UP0 ;  /* 0x000000ff13137287 */ /* 0x000fc80008000000 */
[----:B------:R-:W-:Y:S01]  /*41f0*/  LOP3.LUT R9, R9, UR6, RZ, 0x3c, !PT ;  /* 0x0000000609097c12 */ /* 0x000fe2000f8e3cff */
[----:B------:R-:W-:Y:S07]  /*4200*/  @P1 BRA `(.L_x_81) ;  /* 0xfffffff800881947 */ /* 0x000fee000383ffff */
[----:B------:R-:W1:Y:S01]  /*4210*/  S2UR UR4, SR_CgaCtaId ;  /* 0x00000000000479c3 */ /* 0x000e620000008800 */
[----:B------:R-:W-:Y:S01]  /*4220*/  ELECT P0, URZ, PT ;  /* 0x0000000000ff782f */ /* 0x000fe20003800000 */
[----:B------:R-:W-:Y:S01]  /*4230*/  HFMA2 R0, -RZ, RZ, 0, 5.9604644775390625e-08 ;  /* 0x00000001ff007431 */ /* 0x000fe200000001ff */
[----:B------:R-:W-:-:S05]  /*4240*/  UMOV UR6, 0x40 ;  /* 0x0000004000067882 */ /* 0x000fca0000000000 */
[----:B------:R-:W-:Y:S01]  /*4250*/  UVIRTCOUNT.DEALLOC.SMPOOL 0x80 ;  /* 0x000000800000784c */ /* 0x000fe20000000000 */
[----:B------:R-:W-:Y:S02]  /*4260*/  UISETP.NE.AND UP1, UPT, UR18, URZ, UPT ;  /* 0x000000ff1200728c */ /* 0x000fe4000bf25270 */
[----:B-1----:R-:W-:-:S09]  /*4270*/  ULEA UR4, UR4, UR6, 0x18 ;  /* 0x0000000604047291 */ /* 0x002fd2000f8ec0ff */
[----:B------:R1:W-:Y:S01]  /*4280*/  @P0 STS.U8 [UR4+0x1c], R0 ;  /* 0x00001c00ff000988 */ /* 0x0003e20008000004 */
[----:B------:R-:W-:Y:S05]  /*4290*/  BRA.U UP1, `(.L_x_82) ;  /* 0x0000000101a07547 */ /* 0x000fea000b800000 */
[----:B------:R-:W-:Y:S01]  /*42a0*/  UIADD3 UR6, UPT, UPT, UR5, 0x100, URZ ;  /* 0x0000010005067890 */ /* 0x000fe2000fffe0ff */
[----:B------:R-:W-:-:S03]  /*42b0*/  SHF.L.U32 R2, R9, 0x1f, RZ ;  /* 0x0000001f09027819 */ /* 0x000fc600000006ff */
[----:B----4-:R-:W-:-:S09]  /*42c0*/  ULEA UR7, UR19, UR6, 0x3 ;  /* 0x0000000613077291 */ /* 0x010fd2000f8e18ff */
[----:B------:R-:W2:Y:S02]  /*42d0*/  SYNCS.PHASECHK.TRANS64.TRYWAIT P0, [UR7], R2 ;  /* 0x00000002ff0075a7 */ /* 0x000ea40008001107 */
[----:B--2---:R-:W-:Y:S05]  /*42e0*/  @!P0 BRA `(.L_x_83) ;  /* 0x0000003c00b48947 */ /* 0x004fea0003800000 */
.L_x_155:
        /* <DEDUP_REMOVED lines=9> */
.L_x_157:
        /* <DEDUP_REMOVED lines=9> */
.L_x_159:
[----:B------:R-:W-:-:S04]  /*4410*/  UIADD3 UR8, UPT, UPT, UR8, 0x1, URZ ;  /* 0x0000000108087890 */ /* 0x000fc8000fffe0ff */
[----:B------:R-:W-:-:S04]  /*4420*/  UISETP.NE.AND UP0, UPT, UR8, 0x4, UPT ;  /* 0x000000040800788c */ /* 0x000fc8000bf05270 */
[----:B------:R-:W-:Y:S02]  /*4430*/  USEL UR7, URZ, 0x1, UP0 ;  /* 0x00000001ff077887 */ /* 0x000fe40008000000 */
[----:B------:R-:W-:-:S04]  /*4440*/  USEL UR8, UR8, URZ, UP0 ;  /* 0x000000ff08087287 */ /* 0x000fc80008000000 */
[----:B------:R-:W-:Y:S01]  /*4450*/  ULEA UR8, UR8, UR6, 0x3 ;  /* 0x0000000608087291 */ /* 0x000fe2000f8e18ff */
[----:B------:R-:W-:-:S04]  /*4460*/  LOP3.LUT R2, R2, UR7, RZ, 0x3c, !PT ;  /* 0x0000000702027c12 */ /* 0x000fc8000f8e3cff */
[----:B------:R-:W-:Y:S01]  /*4470*/  SHF.L.U32 R2, R2, 0x1f, RZ ;  /* 0x0000001f02027819 */ /* 0x000fe200000006ff */
[----:B-1----:R-:W-:-:S04]  /*4480*/  IMAD.U32 R0, RZ, RZ, UR8 ;  /* 0x00000008ff007e24 */ /* 0x002fc8000f8e00ff */
[----:B------:R1:W2:Y:S03]  /*4490*/  SYNCS.PHASECHK.TRANS64.TRYWAIT P0, [R0+URZ], R2 ;  /* 0x00000002000075a7 */ /* 0x0002a600080011ff */
[----:B--2---:R-:W-:Y:S05]  /*44a0*/  @!P0 NANOSLEEP.SYNCS 0x989680 ;  /* 0x009896800000895d */ /* 0x004fea0003900000 */
[----:B------:R-:W2:Y:S02]  /*44b0*/  @!P0 SYNCS.PHASECHK.TRANS64 P0, [R0+URZ], R2 ;  /* 0x00000002000085a7 */ /* 0x000ea400080010ff */
[----:B--2---:R-:W-:Y:S05]  /*44c0*/  @P0 BRA `(.L_x_86) ;  /* 0x0000000000200947 */ /* 0x004fea0003800000 */
.L_x_87:
[----:B--2---:R2:W4:Y:S02]  /*44d0*/  SYNCS.PHASECHK.TRANS64.TRYWAIT P0, [R0+URZ], R2 ;  /* 0x00000002000075a7 */ /* 0x00452400080011ff */
[----:B----4-:R-:W-:Y:S05]  /*44e0*/  @!P0 NANOSLEEP.SYNCS 0x989680 ;  /* 0x009896800000895d */ /* 0x010fea0003900000 */
[----:B------:R-:W4:Y:S02]  /*44f0*/  @!P0 SYNCS.PHASECHK.TRANS64 P0, [R0+URZ], R2 ;  /* 0x00000002000085a7 */ /* 0x000f2400080010ff */
[----:B----4-:R-:W-:Y:S05]  /*4500*/  @!P0 BRA `(.L_x_87) ;  /* 0xfffffffc00f08947 */ /* 0x010fea000383ffff */
[----:B------:R-:W-:Y:S05]  /*4510*/  BRA `(.L_x_86) ;  /* 0x00000000000c7947 */ /* 0x000fea0003800000 */
.L_x_82:
[----:B------:R-:W-:-:S04]  /*4520*/  UIADD3 UR6, UPT, UPT, UR5, 0x140, URZ ;  /* 0x0000014005067890 */ /* 0x000fc8000fffe0ff */
[----:B------:R-:W-:-:S09]  /*4530*/  UPRMT UR6, UR17, 0x654, UR6 ;  /* 0x0000065411067896 */ /* 0x000fd20008000006 */
[----:B------:R-:W-:Y:S03]  /*4540*/  SYNCS.ARRIVE.TRANS64.RED.A1T0 RZ, [UR6], RZ ;  /* 0x000000ffffff79a7 */ /* 0x000fe60008100406 */
.L_x_86:
[----:B-12---:R-:W-:Y:S01]  /*4550*/  SHF.L.U32 R2, RZ, 0x1f, RZ ;  /* 0x0000001fff027819 */ /* 0x006fe200000006ff */
[----:B------:R-:W-:Y:S01]  /*4560*/  UIADD3 UR6, UPT, UPT, UR5, 0x140, URZ ;  /* 0x0000014005067890 */ /* 0x000fe2000fffe0ff */
[----:B------:R-:W-:Y:S02]  /*4570*/  PLOP3.LUT P0, PT, PT, PT, UP1, 0x80, 0x8 ;  /* 0x000000000008781c */ /* 0x000fe40003f0f018 */
[----:B------:R-:W1:Y:S02]  /*4580*/  SYNCS.PHASECHK.TRANS64.TRYWAIT P1, [UR5+0x140], R2 ;  /* 0x00014002ff0075a7 */ /* 0x000e640008021105 */
[----:B-1----:R-:W-:Y:S09]  /*4590*/  @!P1 BRA `(.L_x_88) ;  /* 0x0000003c00509947 */ /* 0x002ff20003800000 */
.L_x_161:
[----:B------:R-:W-:Y:S01]  /*45a0*/  @!UP1 UPRMT UR6, UR17, 0x654, UR6 ;  /* 0x0000065411069896 */ /* 0x000fe20008000006 */
[----:B------:R-:W-:Y:S01]  /*45b0*/  UMOV UR8, 0xffff ;  /* 0x0000ffff00087882 */ /* 0x000fe20000000000 */
[----:B------:R-:W-:-:S07]  /*45c0*/  UMOV UR5, 0x1 ;  /* 0x0000000100057882 */ /* 0x000fce0000000000 */
[----:B------:R-:W-:Y:S01]  /*45d0*/  @!P0 SYNCS.ARRIVE.TRANS64.RED.A1T0 RZ, [UR6], RZ ;  /* 0x000000ffffff89a7 */ /* 0x000fe20008100406 */
[----:B------:R-:W-:Y:S01]  /*45e0*/  NOP ;  /* 0x0000000000007918 */ /* 0x000fe20000000000 */
[----:B-1----:R-:W1:Y:S01]  /*45f0*/  LDS R0, [UR4+0x14] ;  /* 0x00001404ff007984 */ /* 0x002e620008000800 */
[----:B------:R-:W-:-:S04]  /*4600*/  ULOP3.LUT UR6, UR21, 0xffff, URZ, 0xc0, !UPT ;  /* 0x0000ffff15067892 */ /* 0x000fc8000f8ec0ff */
[----:B------:R-:W-:-:S04]  /*4610*/  USHF.R.U32.HI UR6, URZ, 0x5, UR6 ;  /* 0x00000005ff067899 */ /* 0x000fc80008011606 */
[----:B------:R-:W-:Y:S02]  /*4620*/  USHF.L.U32 UR8, UR8, UR6, URZ ;  /* 0x0000000608087299 */ /* 0x000fe400080006ff */
[----:B------:R-:W-:-:S04]  /*4630*/  USHF.L.U32 UR5, UR5, UR6, URZ ;  /* 0x0000000605057299 */ /* 0x000fc800080006ff */
[----:B-1----:R-:W-:-:S04]  /*4640*/  LOP3.LUT R0, R0, UR8, RZ, 0xc0, !PT ;  /* 0x0000000800007c12 */ /* 0x002fc8000f8ec0ff */
[----:B------:R-:W-:-:S13]  /*4650*/  ISETP.NE.AND P0, PT, R0, UR8, PT ;  /* 0x0000000800007c0c */ /* 0x000fda000bf05270 */
[----:B------:R-:W-:Y:S05]  /*4660*/  @P0 BRA `(.L_x_89) ;  /* 0x0000000000580947 */ /* 0x000fea0003800000 */
[----:B------:R-:W1:Y:S02]  /*4670*/  LDS R0, [UR4+0x18] ;  /* 0x00001804ff007984 */ /* 0x000e640008000800 */
[----:B-1----:R-:W-:-:S04]  /*4680*/  LOP3.LUT R0, R0, UR5, RZ, 0xc0, !PT ;  /* 0x0000000500007c12 */ /* 0x002fc8000f8ec0ff */
[----:B------:R-:W-:-:S13]  /*4690*/  ISETP.NE.AND P0, PT, R0, UR5, PT ;  /* 0x0000000500007c0c */ /* 0x000fda000bf05270 */
[----:B------:R-:W-:Y:S05]  /*46a0*/  @P0 BRA `(.L_x_90) ;  /* 0x00000000003c0947 */ /* 0x000fea0003800000 */
[----:B------:R-:W1:Y:S01]  /*46b0*/  S2R R2, SR_LANEID ;  /* 0x0000000000027919 */ /* 0x000e620000000000 */
[----:B------:R-:W-:Y:S01]  /*46c0*/  ULOP3.LUT UR8, URZ, UR8, URZ, 0x33, !UPT ;  /* 0x00000008ff087292 */ /* 0x000fe2000f8e33ff */
[----:B----4-:R-:W-:Y:S02]  /*46d0*/  VOTEU.ANY UR7, UPT, PT ;  /* 0x0000000000077886 */ /* 0x010fe400038e0100 */
[----:B------:R-:W-:-:S03]  /*46e0*/  UFLO.U32 UR7, UR7 ;  /* 0x00000007000772bd */ /* 0x000fc600080e0000 */
[----:B------:R-:W-:-:S04]  /*46f0*/  IMAD.U32 R0, RZ, RZ, UR8 ;  /* 0x00000008ff007e24 */ /* 0x000fc8000f8e00ff */
[----:B------:R2:W4:Y:S02]  /*4700*/  REDUX UR6, R0 ;  /* 0x00000000000673c4 */ /* 0x0005240000000000 */
[----:B------:R1:W-:Y:S02]  /*4710*/  UTCATOMSWS.AND URZ, UR8 ;  /* 0x0000000800ff79e3 */ /* 0x0003e40008000000 */
[----:B-1----:R-:W-:Y:S02]  /*4720*/  ISETP.EQ.U32.AND P0, PT, R2, UR7, PT ;  /* 0x0000000702007c0c */ /* 0x002fe4000bf02070 */
[----:B--2---:R-:W-:Y:S02]  /*4730*/  LOP3.LUT R0, RZ, UR5, RZ, 0x33, !PT ;  /* 0x00000005ff007c12 */ /* 0x004fe4000f8e33ff */
[----:B----4-:R-:W-:Y:S02]  /*4740*/  MOV R2, UR6 ;  /* 0x0000000600027c02 */ /* 0x010fe40008000f00 */
[----:B------:R-:W1:Y:S07]  /*4750*/  REDUX UR5, R0 ;  /* 0x00000000000573c4 */ /* 0x000e6e0000000000 */
[----:B------:R2:W-:Y:S01]  /*4760*/  @P0 ATOMS.AND RZ, [UR4+0x14], R2 ;  /* 0x00001402ffff098c */ /* 0x0005e2000a800004 */
[----:B-1----:R-:W-:-:S05]  /*4770*/  IMAD.U32 R0, RZ, RZ, UR5 ;  /* 0x00000005ff007e24 */ /* 0x002fca000f8e00ff */
[----:B------:R2:W-:Y:S01]  /*4780*/  @P0 ATOMS.AND RZ, [UR4+0x18], R0 ;  /* 0x00001800ffff098c */ /* 0x0005e2000a800004 */
[----:B------:R-:W-:Y:S05]  /*4790*/  BRA `(.L_x_91) ;  /* 0x0000000000147947 */ /* 0x000fea0003800000 */
.L_x_90:
[----:B------:R-:W-:Y:S02]  /*47a0*/  MOV R2, 0x47c0 ;  /* 0x000047c000027802 */ /* 0x000fe40000000f00 */
[----:B---345:R-:W-:Y:S05]  /*47b0*/  CALL.REL.NOINC `($__internal_0_$__cuda_sm10x_tcgen05_guardrail_trap_col_being_dealloced_not_returned_by_alloc) ;  /* 0x0000003c00647944 */ /* 0x038fea0003c00000 */
[----:B------:R-:W-:Y:S05]  /*47c0*/  BRA `(.L_x_91) ;  /* 0x0000000000087947 */ /* 0x000fea0003800000 */
.L_x_89:
[----:B------:R-:W-:Y:S02]  /*47d0*/  MOV R2, 0x47f0 ;  /* 0x000047f000027802 */ /* 0x000fe40000000f00 */
[----:B---345:R-:W-:Y:S05]  /*47e0*/  CALL.REL.NOINC `($__internal_2_$__cuda_sm10x_tcgen05_guardrail_trap_unallocated_columns_being_dealloced) ;  /* 0x0000003c00707944 */ /* 0x038fea0003c00000 */
.L_x_91:
[----:B------:R-:W-:Y:S01]  /*47f0*/  NOP ;  /* 0x0000000000007918 */ /* 0x000fe20000000000 */
[----:B------:R-:W-:Y:S05]  /*4800*/  EXIT ;  /* 0x000000000000794d */ /* 0x000fea0003800000 */
.L_x_62:
[----:B------:R-:W-:-:S09]  /*4810*/  UISETP.NE.OR UP0, UPT, UR11, 0x3, !UP5 ;  /* 0x000000030b00788c */ /* 0x000fd2000ef05670 */
[----:B------:R-:W-:Y:S05]  /*4820*/  BRA.U UP0, `(.L_x_92) ;  /* 0x0000000900e87547 */ /* 0x000fea000b800000 */
[----:B------:R-:W2:Y:S01]  /*4830*/  LDCU UR25, c[0x0][0x370] ;  /* 0x00006e00ff1977ac */ /* 0x000ea20008000800 */
[----:B------:R-:W3:Y:S01]  /*4840*/  LDC.64 R16, c[0x0][0x348] ;  /* 0x0000d200ff107b82 */ /* 0x000ee20000000a00 */
[----:B------:R-:W-:Y:S02]  /*4850*/  HFMA2 R13, -RZ, RZ, 0, 0 ;  /* 0x00000000ff0d7431 */ /* 0x000fe400000001ff */
[----:B------:R-:W-:Y:S01]  /*4860*/  IMAD.MOV.U32 R15, RZ, RZ, 0x1 ;  /* 0x00000001ff0f7424 */ /* 0x000fe200078e00ff */
[----:B------:R-:W2:Y:S01]  /*4870*/  LDCU.128 UR20, c[0x0][0xb10] ;  /* 0x00016200ff1477ac */ /* 0x000ea20008000c00 */
[----:B------:R-:W-:Y:S01]  /*4880*/  IMAD.MOV.U32 R14, RZ, RZ, RZ ;  /* 0x000000ffff0e7224 */ /* 0x000fe200078e00ff */
[----:B------:R-:W-:Y:S01]  /*4890*/  MOV R12, 0x2000 ;  /* 0x00002000000c7802 */ /* 0x000fe20000000f00 */
[----:B------:R-:W4:Y:S01]  /*48a0*/  LDCU UR24, c[0x0][0x374] ;  /* 0x00006e80ff1877ac */ /* 0x000f220008000800 */
[----:B------:R-:W1:Y:S01]  /*48b0*/  LDC.64 R2, c[0x0][0x888] ;  /* 0x00022200ff027b82 */ /* 0x000e620000000a00 */
[----:B------:R-:W4:Y:S01]  /*48c0*/  LDCU UR13, c[0x0][0xb0c] ;  /* 0x00016180ff0d77ac */ /* 0x000f220008000800 */
[----:B------:R-:W4:Y:S06]  /*48d0*/  LDCU UR18, c[0x0][0xb20] ;  /* 0x00016400ff1277ac */ /* 0x000f2c0008000800 */
[----:B------:R-:W1:Y:S01]  /*48e0*/  LDC.64 R4, c[0x0][0x890] ;  /* 0x00022400ff047b82 */ /* 0x000e620000000a00 */
[----:B------:R-:W3:Y:S01]  /*48f0*/  LDCU UR4, c[0x0][0xb30] ;  /* 0x00016600ff0477ac */ /* 0x000ee20008000800 */
[----:B------:R-:W-:Y:S01]  /*4900*/  UMOV UR19, 0x400 ;  /* 0x0000040000137882 */ /* 0x000fe20000000000 */
[----:B------:R-:W-:-:S02]  /*4910*/  UISETP.GE.AND UP0, UPT, UR37, 0x1, UPT ;  /* 0x000000012500788c */ /* 0x000fc4000bf06270 */
[----:B------:R-:W-:Y:S02]  /*4920*/  ULEA UR19, UR54, UR19, 0x18 ;  /* 0x0000001336137291 */ /* 0x000fe4000f8ec0ff */
[----:B------:R-:W-:Y:S02]  /*4930*/  UP2UR UR5, UPR, URZ, 0x1 ;  /* 0x00000001ff057883 */ /* 0x000fe40008000000 */
[----:B--2---:R-:W-:Y:S02]  /*4940*/  UIMAD.WIDE.U32 UR10, UR25, UR20, URZ ;  /* 0x00000014190a72a5 */ /* 0x004fe4000f8e00ff */
[----:B------:R-:W-:Y:S02]  /*4950*/  UIADD3 UR5, UPT, UPT, UR19, 0xa0, URZ ;  /* 0x000000a013057890 */ /* 0x000fe4000fffe0ff */
[----:B----4-:R-:W-:Y:S02]  /*4960*/  UIMAD.WIDE.U32 UR8, UR24, UR23, URZ ;  /* 0x00000017180872a5 */ /* 0x010fe4000f8e00ff */
[----:B------:R-:W-:-:S02]  /*4970*/  UPLOP3.LUT UP3, UPT, UPT, UPT, UPT, 0x40, 0x4 ;  /* 0x000000000004789c */ /* 0x000fc40003f6e870 */
[----:B------:R-:W-:Y:S01]  /*4980*/  UISETP.NE.AND UP4, UPT, UR37, 0x1, UPT ;  /* 0x000000012500788c */ /* 0x000fe2000bf85270 */
[----:B------:R-:W2:Y:S01]  /*4990*/  LDCU.64 UR6, c[0x0][0xb28] ;  /* 0x00016500ff0677ac */ /* 0x000ea20008000a00 */
[----:B------:R-:W-:Y:S02]  /*49a0*/  UISETP.NE.AND UP6, UPT, UR13, 0x1, UPT ;  /* 0x000000010d00788c */ /* 0x000fe4000bfc5270 */
[----:B------:R-:W-:Y:S02]  /*49b0*/  UISETP.NE.AND UP5, UPT, UR22, 0x1, UPT ;  /* 0x000000011600788c */ /* 0x000fe4000bfa5270 */
[----:B------:R-:W-:Y:S02]  /*49c0*/  UPRMT UR54, UR54, 0x654, UR5 ;  /* 0x0000065436367896 */ /* 0x000fe40008000005 */
[----:B------:R-:W-:Y:S02]  /*49d0*/  USHF.R.U32.HI UR28, URZ, UR21, UR11 ;  /* 0x00000015ff1c7299 */ /* 0x000fe4000801160b */
[----:B------:R-:W-:-:S02]  /*49e0*/  USHF.R.U32.HI UR27, URZ, UR18, UR9 ;  /* 0x00000012ff1b7299 */ /* 0x000fc40008011609 */
[----:B---3--:R-:W-:-:S11]  /*49f0*/  UISETP.NE.AND UP2, UPT, UR4, 0x1, UPT ;  /* 0x000000010400788c */ /* 0x008fd6000bf45270 */
.L_x_100:
[C---:B------:R-:W-:Y:S02]  /*4a00*/  LEA R7, R14.reuse, UR19, 0x3 ;  /* 0x000000130e077c11 */ /* 0x040fe4000f8e18ff */
[----:B------:R-:W-:Y:S02]  /*4a10*/  SHF.L.U32 R0, R13, 0x1f, RZ ;  /* 0x0000001f0d007819 */ /* 0x000fe400000006ff */
[----:B------:R-:W-:Y:S02]  /*4a20*/  LEA R8, R14, UR19, 0x4 ;  /* 0x000000130e087c11 */ /* 0x000fe4000f8e20ff */
[----:B---3--:R-:W3:Y:S02]  /*4a30*/  SYNCS.PHASECHK.TRANS64.TRYWAIT P0, [R7+URZ+0xc0], R0 ;  /* 0x0000c000070075a7 */ /* 0x008ee400080011ff */
[----:B---3--:R-:W-:Y:S05]  /*4a40*/  @!P0 BRA `(.L_x_93) ;  /* 0x00000038003c8947 */ /* 0x008fea0003800000 */
.L_x_162:
[----:B------:R-:W4:Y:S01]  /*4a50*/  LDS.128 R8, [R8+0x150] ;  /* 0x0001500008087984 */ /* 0x000f220000000c00 */
[----:B------:R-:W-:Y:S01]  /*4a60*/  UISETP.GE.AND UP0, UPT, UR37, 0x1, UPT ;  /* 0x000000012500788c */ /* 0x000fe2000bf06270 */
[----:B------:R-:W-:Y:S01]  /*4a70*/  @!PT LDS RZ, [RZ] ;  /* 0x00000000fffff984 */ /* 0x000fe20000000800 */
[----:B------:R-:W-:Y:S01]  /*4a80*/  @!PT LDS RZ, [RZ] ;  /* 0x00000000fffff984 */ /* 0x000fe20000000800 */
[----:B------:R-:W-:Y:S01]  /*4a90*/  @!PT LDS RZ, [RZ] ;  /* 0x00000000fffff984 */ /* 0x000fe20000000800 */
[----:B------:R-:W-:Y:S01]  /*4aa0*/  @!PT LDS RZ, [RZ] ;  /* 0x00000000fffff984 */ /* 0x000fe20000000800 */
[----:B------:R1:W-:Y:S06]  /*4ab0*/  MEMBAR.ALL.CTA ;  /* 0x0000000000007992 */ /* 0x0003ec0000008000 */
[----:B-1----:R-:W1:Y:S01]  /*4ac0*/  FENCE.VIEW.ASYNC.S ;  /* 0x00000000000073c6 */ /* 0x002e620000000000 */
[----:B----4-:R-:W-:Y:S11]  /*4ad0*/  LOP3.LUT P0, RZ, R10, 0x1, RZ, 0xc0, !PT ;  /* 0x000000010aff7812 */ /* 0x010ff6000780c0ff */
[----:B------:R-:W-:Y:S02]  /*4ae0*/  @!UPT UIADD3 URZ, UPT, UPT, URZ, URZ, URZ ;  /* 0x000000fffffff290 */ /* 0x000fe4000fffe0ff */
[----:B-1----:R-:W-:Y:S01]  /*4af0*/  VOTEU.ANY UP1, P0 ;  /* 0x0000000000ff7886 */ /* 0x002fe20000020100 */
[----:B------:R-:W-:Y:S11]  /*4b00*/  PLOP3.LUT P0, PT, PT, PT, UP1, 0x80, 0x8 ;  /* 0x000000000008781c */ /* 0x000ff60003f0f018 */
[----:B------:R-:W-:Y:S02]  /*4b10*/  @!UPT UIADD3 URZ, UPT, UPT, URZ, URZ, URZ ;  /* 0x000000fffffff290 */ /* 0x000fe4000fffe0ff */
[----:B---3--:R-:W-:Y:S02]  /*4b20*/  @P0 SHF.R.U32.HI R0, RZ, 0x10, R9 ;  /* 0x00000010ff000819 */ /* 0x008fe40000011609 */
[----:B------:R-:W-:Y:S02]  /*4b30*/  @P0 MOV R6, R8 ;  /* 0x0000000800060202 */ /* 0x000fe40000000f00 */
[----:B------:R-:W-:Y:S01]  /*4b40*/  @P0 R2UR UR4, R0 ;  /* 0x00000000000402ca */ /* 0x000fe200000e0000 */
[----:B------:R-:W-:Y:S01]  /*4b50*/  VIADD R0, R7, 0xd0 ;  /* 0x000000d007007836 */ /* 0x000fe20000000000 */
[----:B------:R-:W-:Y:S02]  /*4b60*/  @P0 LOP3.LUT R8, R9, 0xffff, RZ, 0xc0, !PT ;  /* 0x0000ffff09080812 */ /* 0x000fe400078ec0ff */
[----:B------:R-:W-:Y:S02]  /*4b70*/  @P0 R2UR UR8, R6 ;  /* 0x00000000060802ca */ /* 0x000fe400000e0000 */
[----:B------:R-:W-:Y:S02]  /*4b80*/  PRMT R0, RZ, 0x654, R0 ;  /* 0x00000654ff007816 */ /* 0x000fe40000000000 */
[----:B------:R-:W-:Y:S02]  /*4b90*/  @P0 R2UR UR5, R8 ;  /* 0x00000000080502ca */ /* 0x000fe400000e0000 */
[----:B------:R1:W-:Y:S03]  /*4ba0*/  SYNCS.ARRIVE.TRANS64.RED.A1T0 RZ, [R0+URZ], RZ ;  /* 0x000000ff00ff79a7 */ /* 0x0003e600081004ff */
[----:B------:R-:W-:Y:S04]  /*4bb0*/  @UP1 UMOV UR29, UR4 ;  /* 0x00000004001d1c82 */ /* 0x000fe80008000000 */
[----:B------:R-:W-:Y:S04]  /*4bc0*/  @UP1 UMOV UR15, UR8 ;  /* 0x00000008000f1c82 */ /* 0x000fe80008000000 */
[----:B------:R-:W-:Y:S01]  /*4bd0*/  @UP1 UMOV UR14, UR5 ;  /* 0x00000005000e1c82 */ /* 0x000fe20008000000 */
[----:B------:R-:W-:Y:S05]  /*4be0*/  BRA.U !UP0, `(.L_x_94) ;  /* 0x0000000108947547 */ /* 0x000fea000b800000 */
[----:B------:R-:W-:Y:S02]  /*4bf0*/  UIMAD.WIDE.U32 UR30, UR14, UR23, URZ ;  /* 0x000000170e1e72a5 */ /* 0x000fe4000f8e00ff */
[----:B------:R-:W-:Y:S02]  /*4c00*/  UIMAD.WIDE.U32 UR40, UR15, UR20, URZ ;  /* 0x000000140f2872a5 */ /* 0x000fe4000f8e00ff */
[----:B------:R-:W-:Y:S02]  /*4c10*/  USEL UR4, UR24, UR27, !UP5 ;  /* 0x0000001b18047287 */ /* 0x000fe4000e800000 */
[----:B------:R-:W-:Y:S02]  /*4c20*/  USHF.R.U32.HI UR32, URZ, UR18, UR31 ;  /* 0x00000012ff207299 */ /* 0x000fe4000801161f */
[----:B--2---:R-:W-:Y:S02]  /*4c30*/  UIMAD.WIDE.U32 UR38, UR4, UR6, URZ ;  /* 0x00000006042672a5 */ /* 0x004fe4000f8e00ff */
[----:B------:R-:W-:Y:S02]  /*4c40*/  USEL UR9, UR25, UR28, !UP6 ;  /* 0x0000001c19097287 */ /* 0x000fe4000f000000 */
[----:B------:R-:W-:Y:S02]  /*4c50*/  USEL UR8, UR14, UR32, !UP5 ;  /* 0x000000200e087287 */ /* 0x000fe4000e800000 */
[----:B------:R-:W-:Y:S02]  /*4c60*/  UIMAD.WIDE.U32 UR34, UR9, UR6, URZ ;  /* 0x00000006092272a5 */ /* 0x000fe4000f8e00ff */
[----:B------:R-:W-:Y:S02]  /*4c70*/  UIMAD.WIDE.U32 UR16, UR8, UR6, URZ ;  /* 0x00000006081072a5 */ /* 0x000fe4000f8e00ff */
[----:B------:R-:W-:Y:S02]  /*4c80*/  @UP4 USHF.R.U32.HI UR9, URZ, UR7, UR35 ;  /* 0x00000007ff094299 */ /* 0x000fe40008011623 */
[----:B------:R-:W-:Y:S02]  /*4c90*/  USHF.R.U32.HI UR17, URZ, UR7, UR17 ;  /* 0x00000007ff117299 */ /* 0x000fe40008011611 */
[----:B------:R-:W-:Y:S02]  /*4ca0*/  UIMAD UR10, UR37, UR9, URZ ;  /* 0x00000009250a72a4 */ /* 0x000fe4000f8e02ff */
[----:B------:R-:W-:Y:S01]  /*4cb0*/  USEL UR17, UR8, UR17, !UP4 ;  /* 0x0000001108117287 */ /* 0x000fe2000e000000 */
[----:B------:R-:W-:Y:S02]  /*4cc0*/  UMOV UR31, UR41 ;  /* 0x00000029001f7c82 */ /* 0x000fe40008000000 */
[----:B------:R-:W-:Y:S02]  /*4cd0*/  USHF.R.U32.HI UR30, URZ, UR21, UR31 ;  /* 0x00000015ff1e7299 */ /* 0x000fe4000801161f */
[----:B------:R-:W-:Y:S02]  /*4ce0*/  UIADD3 UR16, UPT, UPT, -UR17, URZ, URZ ;  /* 0x000000ff11107290 */ /* 0x000fe4000fffe1ff */
[----:B------:R-:W-:Y:S02]  /*4cf0*/  USEL UR5, UR15, UR30, !UP6 ;  /* 0x0000001e0f057287 */ /* 0x000fe4000f000000 */
[----:B------:R-:W-:Y:S01]  /*4d00*/  UIMAD UR16, UR37, UR16, UR8 ;  /* 0x00000010251072a4 */ /* 0x000fe2000f8e0208 */
[----:B------:R-:W-:Y:S02]  /*4d10*/  UMOV UR31, UR39 ;  /* 0x00000027001f7c82 */ /* 0x000fe40008000000 */
[----:B------:R-:W-:Y:S04]  /*4d20*/  @UP4 USHF.R.U32.HI UR4, URZ, UR7, UR31 ;  /* 0x00000007ff044299 */ /* 0x000fe8000801161f */
[----:B------:R-:W-:Y:S04]  /*4d30*/  UIMAD UR4, UR37, UR4, URZ ;  /* 0x00000004250472a4 */ /* 0x000fe8000f8e02ff */
[----:B------:R-:W-:Y:S04]  /*4d40*/  UISETP.GE.AND UP0, UPT, UR8, UR4, UPT ;  /* 0x000000040800728c */ /* 0x000fe8000bf06270 */
[----:B------:R-:W-:Y:S02]  /*4d50*/  UISETP.GE.OR UP0, UPT, UR5, UR10, UP0 ;  /* 0x0000000a0500728c */ /* 0x000fe40008706670 */
[----:B------:R-:W-:Y:S09]  /*4d60*/  UIMAD.WIDE.U32 UR10, UR5, UR6, URZ ;  /* 0x00000006050a72a5 */ /* 0x000ff2000f8e00ff */
[----:B------:R-:W-:Y:S04]  /*4d70*/  @!UP0 USHF.R.U32.HI UR4, URZ, UR7, UR11 ;  /* 0x00000007ff048299 */ /* 0x000fe8000801160b */
[----:B------:R-:W-:Y:S04]  /*4d80*/  @!UP0 USEL UR4, UR5, UR4, !UP4 ;  /* 0x0000000405048287 */ /* 0x000fe8000e000000 */
[----:B------:R-:W-:Y:S02]  /*4d90*/  @!UP0 UIMAD UR12, UR9, UR16, UR4 ;  /* 0x00000010090c82a4 */ /* 0x000fe4000f8e0204 */
[----:B------:R-:W-:Y:S02]  /*4da0*/  @!UP0 UIADD3 UR16, UPT, UPT, UR17, -UR4, URZ ;  /* 0x8000000411108290 */ /* 0x000fe4000fffe0ff */
[----:B------:R-:W-:Y:S02]  /*4db0*/  UIADD3 UR9, UPT, UPT, -UR5, URZ, URZ ;  /* 0x000000ff05097290 */ /* 0x000fe4000fffe1ff */
[----:B------:R-:W-:Y:S02]  /*4dc0*/  UIADD3 UR4, UPT, UPT, -UR8, URZ, URZ ;  /* 0x000000ff08047290 */ /* 0x000fe4000fffe1ff */
[----:B------:R-:W-:Y:S02]  /*4dd0*/  @!UP0 UIMAD UR8, UR16, UR37, UR5 ;  /* 0x00000025100882a4 */ /* 0x000fe4000f8e0205 */
[----:B------:R-:W-:Y:S02]  /*4de0*/  UIMAD UR15, UR13, UR9, UR15 ;  /* 0x000000090d0f72a4 */ /* 0x000fe4000f8e020f */
[----:B------:R-:W-:Y:S01]  /*4df0*/  UIMAD UR14, UR22, UR4, UR14 ;  /* 0x00000004160e72a4 */ /* 0x000fe2000f8e020e */
[----:B------:R-:W-:Y:S02]  /*4e00*/  @!UP0 UMOV UR5, UR12 ;  /* 0x0000000c00058c82 */ /* 0x000fe40008000000 */
[----:B------:R-:W-:Y:S02]  /*4e10*/  UIMAD UR15, UR5, UR13, UR15 ;  /* 0x0000000d050f72a4 */ /* 0x000fe4000f8e020f */
[----:B------:R-:W-:Y:S11]  /*4e20*/  UIMAD UR14, UR8, UR22, UR14 ;  /* 0x00000016080e72a4 */ /* 0x000ff6000f8e020e */
[----:B------:R-:W-:Y:S01]  /*4e30*/  @!UPT UIADD3 URZ, UPT, UPT, URZ, URZ, URZ ;  /* 0x000000fffffff290 */ /* 0x000fe2000fffe0ff */
.L_x_94:
[----:B------:R-:W3:Y:S01]  /*4e40*/  @!UP2 LDCU.128 UR8, c[0x0][0xb10] ;  /* 0x00016200ff08a7ac */ /* 0x000ee20008000c00 */
[C---:B------:R-:W-:Y:S02]  /*4e50*/  ISETP.NE.U32.AND P1, PT, R4.reuse, RZ, PT ;  /* 0x000000ff0400720c */ /* 0x040fe40003f25070 */
[----:B------:R-:W-:Y:S02]  /*4e60*/  ISETP.NE.U32.AND P0, PT, R4, RZ, PT ;  /* 0x000000ff0400720c */ /* 0x000fe40003f05070 */
[C---:B------:R-:W-:Y:S02]  /*4e70*/  ISETP.NE.AND.EX P1, PT, R5.reuse, RZ, PT, P1 ;  /* 0x000000ff0500720c */ /* 0x040fe40003f25310 */
[----:B------:R-:W-:Y:S01]  /*4e80*/  ISETP.NE.AND.EX P0, PT, R5, RZ, PT, P0 ;  /* 0x000000ff0500720c */ /* 0x000fe20003f05300 */
[----:B------:R-:W4:Y:S01]  /*4e90*/  @!UP2 LDCU UR5, c[0x0][0xb0c] ;  /* 0x00016180ff05a7ac */ /* 0x000f220008000800 */
[----:B------:R-:W-:Y:S01]  /*4ea0*/  SHF.L.U32 R6, R15, 0x1f, RZ ;  /* 0x0000001f0f067819 */ /* 0x000fe200000006ff */
[----:B---3--:R-:W-:Y:S04]  /*4eb0*/  UIMAD.WIDE.U32 UR16, UR15, UR8, URZ ;  /* 0x000000080f1072a5 */ /* 0x008fe8000f8e00ff */
[----:B------:R-:W-:Y:S02]  /*4ec0*/  @!UP2 USHF.R.U32.HI UR4, URZ, UR9, UR17 ;  /* 0x00000009ff04a299 */ /* 0x000fe40008011611 */
[----:B------:R-:W-:Y:S02]  /*4ed0*/  UIMAD.WIDE.U32 UR16, UR14, UR11, URZ ;  /* 0x0000000b0e1072a5 */ /* 0x000fe4000f8e00ff */
[----:B----4-:R-:W-:Y:S04]  /*4ee0*/  @!UP2 UISETP.NE.AND UP0, UPT, UR5, 0x1, UPT ;  /* 0x000000010500a88c */ /* 0x010fe8000bf05270 */
[----:B------:R-:W-:Y:S02]  /*4ef0*/  @!UP2 USEL UR8, UR15, UR4, !UP0 ;  /* 0x000000040f08a287 */ /* 0x000fe4000c000000 */
[----:B------:R-:W-:Y:S01]  /*4f00*/  @!UP2 UISETP.NE.AND UP0, UPT, UR10, 0x1, UPT ;  /* 0x000000010a00a88c */ /* 0x000fe2000bf05270 */
[----:B------:R-:W3:Y:S02]  /*4f10*/  @!UP2 LDCU UR4, c[0x0][0xb20] ;  /* 0x00016400ff04a7ac */ /* 0x000ee40008000800 */
[----:B---3--:R-:W-:Y:S04]  /*4f20*/  @!UP2 USHF.R.U32.HI UR4, URZ, UR4, UR17 ;  /* 0x00000004ff04a299 */ /* 0x008fe80008011611 */
[----:B------:R-:W-:Y:S04]  /*4f30*/  @!UP2 USEL UR9, UR14, UR4, !UP0 ;  /* 0x000000040e09a287 */ /* 0x000fe8000c000000 */
[----:B------:R-:W-:Y:S02]  /*4f40*/  @!UP2 UIADD3 UR4, UPT, UPT, -UR8, UR9, URZ ;  /* 0x000000090804a290 */ /* 0x000fe4000fffe1ff */
[----:B------:R-:W-:Y:S02]  /*4f50*/  @!UP2 UIADD3 UR8, UPT, UPT, UR8, -UR9, URZ ;  /* 0x800000090808a290 */ /* 0x000fe4000fffe0ff */
[----:B------:R-:W-:Y:S02]  /*4f60*/  @!UP2 UIMAD UR15, UR4, UR5, UR15 ;  /* 0x00000005040fa2a4 */ /* 0x000fe4000f8e020f */
[----:B------:R-:W-:Y:S01]  /*4f70*/  @!UP2 UIMAD UR14, UR8, UR10, UR14 ;  /* 0x0000000a080ea2a4 */ /* 0x000fe2000f8e020e */
[----:B------:R-:W-:Y:S11]  /*4f80*/  BRA.U UP3, `(.L_x_95) ;  /* 0x0000000103107547 */ /* 0x000ff6000b800000 */
[----:B------:R-:W-:Y:S04]  /*4f90*/  MOV R7, UR26 ;  /* 0x0000001a00077c02 */ /* 0x000fe80008000f00 */
[----:B------:R-:W-:Y:S04]  /*4fa0*/  SHF.L.U32 R7, R7, 0x1f, RZ ;  /* 0x0000001f07077819 */ /* 0x000fe800000006ff */
[----:B------:R-:W3:Y:S02]  /*4fb0*/  SYNCS.PHASECHK.TRANS64.TRYWAIT P2, [UR19+0xb8], R7 ;  /* 0x0000b807ff0075a7 */ /* 0x000ee40008041113 */
[----:B---3--:R-:W-:Y:S05]  /*4fc0*/  @!P2 BRA `(.L_x_96) ;  /* 0x0000003000f0a947 */ /* 0x008fea0003800000 */
.L_x_95:
[----:B------:R-:W-:Y:S05]  /*4fd0*/  @!P1 BRA `(.L_x_97) ;  /* 0x00000000002c9947 */ /* 0x000fea0003800000 */
[----:B------:R-:W-:Y:S01]  /*4fe0*/  ISETP.NE.U32.AND P1, PT, R2, RZ, PT ;  /* 0x000000ff0200720c */ /* 0x000fe20003f25070 */
[----:B------:R-:W-:Y:S03]  /*4ff0*/  IMAD.MOV.U32 R141, RZ, RZ, 0x1 ;  /* 0x00000001ff8d7424 */ /* 0x000fe600078e00ff */
[----:B------:R-:W-:Y:S11]  /*5000*/  ISETP.NE.AND.EX P1, PT, R3, RZ, PT, P1 ;  /* 0x000000ff0300720c */ /* 0x000ff60003f25310 */
[----:B------:R-:W-:Y:S02]  /*5010*/  @!UPT UIADD3 URZ, UPT, UPT, URZ, URZ, URZ ;  /* 0x000000fffffff290 */ /* 0x000fe4000fffe0ff */
[----:B------:R-:W3:Y:S01]  /*5020*/  @P1 LDC.64 R8, c[0x0][0x888] ;  /* 0x00022200ff081b82 */ /* 0x000ee20000000a00 */
[----:B-1----:R-:W-:Y:S04]  /*5030*/  @P1 IMAD R0, R4, UR36, RZ ;  /* 0x0000002404001c24 */ /* 0x002fe8000f8e02ff */
[----:B---3--:R-:W-:Y:S04]  /*5040*/  @P1 IMAD.WIDE R8, R0, 0x4, R8 ;  /* 0x0000000400081825 */ /* 0x008fe800078e0208 */
[----:B------:R-:W-:Y:S01]  /*5050*/  HFMA2 R0, -RZ, RZ, 0, 5.9604644775390625e-08 ;  /* 0x00000001ff007431 */ /* 0x000fe200000001ff */
[----:B-----5:R3:W5:Y:S04]  /*5060*/  @P1 LDG.E R71, desc[UR52][R8.64] ;  /* 0x0000003408471981 */ /* 0x020768000c1e1900 */
[----:B------:R-:W-:Y:S01]  /*5070*/  @!P1 PRMT R141, R0, 0x7610, R141 ;  /* 0x00007610008d9816 */ /* 0x000fe2000000008d */
[----:B---3--:R-:W4:Y:S06]  /*5080*/  @!P1 LDC R71, c[0x0][0x880] ;  /* 0x00022000ff479b82 */ /* 0x008f2c0000000800 */
.L_x_97:
[----:B----45:R-:W-:Y:S01]  /*5090*/  @!P0 FSETP.EQ.AND P1, PT, R71, RZ, PT ;  /* 0x000000ff4700820b */ /* 0x030fe20003f22000 */
[----:B------:R-:W-:Y:S01]  /*50a0*/  @!UPT UIADD3 URZ, UPT, UPT, URZ, URZ, URZ ;  /* 0x000000fffffff290 */ /* 0x000fe2000fffe0ff */
[----:B------:R-:W-:Y:S11]  /*50b0*/  @!P0 BRA `(.L_x_98) ;  /* 0x0000000000188947 */ /* 0x000ff60003800000 */
[----:B------:R-:W-:Y:S02]  /*50c0*/  LOP3.LUT P0, RZ, R141, 0xff, RZ, 0xc0, !PT ;  /* 0x000000ff8dff7812 */ /* 0x000fe4000780c0ff */
[----:B------:R-:W-:Y:S04]  /*50d0*/  ISETP.NE.U32.AND P1, PT, R2, RZ, PT ;  /* 0x000000ff0200720c */ /* 0x000fe80003f25070 */
[----:B------:R-:W-:Y:S04]  /*50e0*/  ISETP.NE.AND.EX P1, PT, R3, RZ, PT, P1 ;  /* 0x000000ff0300720c */ /* 0x000fe80003f25310 */
[----:B------:R-:W-:Y:S03]  /*50f0*/  PLOP3.LUT P1, PT, P1, PT, PT, 0x8, 0x80 ;  /* 0x000000000080781c */ /* 0x000fe60000f2e170 */
[----:B------:R-:W-:Y:S11]  /*5100*/  @P0 FSETP.EQ.AND P1, PT, R71, RZ, PT ;  /* 0x000000ff4700020b */ /* 0x000ff60003f22000 */
[----:B------:R-:W-:Y:S02]  /*5110*/  @!UPT UIADD3 URZ, UPT, UPT, URZ, URZ, URZ ;  /* 0x000000fffffff290 */ /* 0x000fe4000fffe0ff */
.L_x_98:
[----:B------:R-:W3:Y:S01]  /*5120*/  SYNCS.PHASECHK.TRANS64.TRYWAIT P0, [UR19+0xa8], R6 ;  /* 0x0000a806ff0075a7 */ /* 0x000ee20008001113 */
[----:B------:R-:W-:Y:S02]  /*5130*/  ELECT P2, URZ, PT ;  /* 0x0000000000ff782f */ /* 0x000fe40003840000 */
[----:B------:R-:W-:Y:S01]  /*5140*/  IADD3 R14, PT, PT, R14, 0x1, RZ ;  /* 0x000000010e0e7810 */ /* 0x000fe20007ffe0ff */
[----:B---3--:R-:W-:Y:S10]  /*5150*/  @!P0 BRA `(.L_x_99) ;  /* 0x0000003000a48947 */ /* 0x008ff40003800000 */
.L_x_165:
[----:B------:R-:W-:Y:S01]  /*5160*/  PLOP3.LUT P1, PT, P1, P2, PT, 0xf2, 0x2f ;  /* 0x00000000002f781c */ /* 0x000fe20000f25e72 */
[----:B------:R-:W-:Y:S01]  /*5170*/  UMOV UR16, 0x0 ;  /* 0x0000000000107882 */ /* 0x000fe20000000000 */
[----:B------:R-:W-:Y:S01]  /*5180*/  UMOV UR17, 0x10000000 ;  /* 0x1000000000117882 */ /* 0x000fe20000000000 */
[----:B------:R-:W-:Y:S01]  /*5190*/  UMOV UR12, UR36 ;  /* 0x00000024000c7c82 */ /* 0x000fe20008000000 */
[----:B------:R-:W-:Y:S01]  /*51a0*/  LOP3.LUT R15, R15, 0x1, RZ, 0x3c, !PT ;  /* 0x000000010f0f7812 */ /* 0x000fe200078e3cff */
[----:B------:R-:W-:Y:S01]  /*51b0*/  UPLOP3.LUT UP3, UPT, UPT, UPT, UPT, 0x80, 0x8 ;  /* 0x000000000008789c */ /* 0x000fe20003f6f070 */
[----:B------:R-:W-:Y:S07]  /*51c0*/  UMOV UR36, UR29 ;  /* 0x0000001d00247c82 */ /* 0x000fee0008000000 */
[----:B-1----:R-:W-:Y:S01]  /*51d0*/  @!P1 IADD3 R6, P0, PT, R16, 0x580, RZ ;  /* 0x0000058010069810 */ /* 0x002fe20007f1e0ff */
[----:B------:R-:W-:Y:S03]  /*51e0*/  VOTEU.ALL UP0, P1 ;  /* 0x0000000000ff7886 */ /* 0x000fe60000800000 */
[----:B------:R-:W-:Y:S01]  /*51f0*/  @!P1 R2UR UR5, R6 ;  /* 0x00000000060592ca */ /* 0x000fe200000e0000 */
[----:B------:R-:W-:Y:S01]  /*5200*/  @!P1 IMAD.X R0, RZ, RZ, R17, P0 ;  /* 0x000000ffff009224 */ /* 0x000fe200000e0611 */
[----:B------:R-:W-:Y:S01]  /*5210*/  @!UP0 USHF.L.U32 UR10, UR51, 0x6, URZ ;  /* 0x00000006330a8899 */ /* 0x000fe200080006ff */
[----:B------:R-:W-:Y:S01]  /*5220*/  ISETP.NE.AND P0, PT, R14, 0x2, PT ;  /* 0x000000020e00780c */ /* 0x000fe20003f05270 */
[----:B------:R-:W-:Y:S02]  /*5230*/  @!UP0 USHF.L.U32 UR11, UR50, 0x7, URZ ;  /* 0x00000007320b8899 */ /* 0x000fe400080006ff */
[----:B------:R-:W-:Y:S01]  /*5240*/  @!P1 R2UR UR4, R0 ;  /* 0x00000000000492ca */ /* 0x000fe200000e0000 */
[----:B------:R-:W-:Y:S01]  /*5250*/  @!UP0 UIADD3 UR8, UPT, UPT, UR19, 0x200, URZ ;  /* 0x0000020013088890 */ /* 0x000fe2000fffe0ff */
[----:B------:R-:W-:Y:S01]  /*5260*/  SEL R0, RZ, 0x1, P0 ;  /* 0x00000001ff007807 */ /* 0x000fe20000000000 */
[----:B------:R-:W-:Y:S01]  /*5270*/  @!UP0 UIADD3 UR9, UPT, UPT, UR19, 0xa0, URZ ;  /* 0x000000a013098890 */ /* 0x000fe2000fffe0ff */
[----:B------:R-:W-:Y:S01]  /*5280*/  SEL R14, R14, RZ, P0 ;  /* 0x000000ff0e0e7207 */ /* 0x000fe20000000000 */
[----:B------:R-:W-:Y:S01]  /*5290*/  VOTEU.ALL UP0, P1 ;  /* 0x0000000000ff7886 */ /* 0x000fe20000800000 */
[----:B------:R-:W-:Y:S01]  /*52a0*/  LOP3.LUT R13, R13, R0, RZ, 0x3c, !PT ;  /* 0x000000000d0d7212 */ /* 0x000fe200078e3cff */
[----:B------:R-:W-:Y:S01]  /*52b0*/  IMAD.U32 R6, RZ, RZ, UR5 ;  /* 0x00000005ff067e24 */ /* 0x000fe2000f8e00ff */
[----:B------:R-:W-:Y:S02]  /*52c0*/  UIADD3 UR51, UPT, UPT, UR14, UR48, URZ ;  /* 0x000000300e337290 */ /* 0x000fe4000fffe0ff */
[----:B------:R-:W-:Y:S03]  /*52d0*/  UIADD3 UR50, UPT, UPT, UR15, UR49, URZ ;  /* 0x000000310f327290 */ /* 0x000fe6000fffe0ff */
[----:B------:R-:W-:Y:S01]  /*52e0*/  IMAD.U32 R7, RZ, RZ, UR4 ;  /* 0x00000004ff077e24 */ /* 0x000fe2000f8e00ff */
[----:B------:R-:W-:Y:S04]  /*52f0*/  @!P1 R2UR UR4, R6 ;  /* 0x00000000060492ca */ /* 0x000fe800000e0000 */
[----:B------:R-:W-:Y:S11]  /*5300*/  @!P1 R2UR UR5, R7 ;  /* 0x00000000070592ca */ /* 0x000ff600000e0000 */
[----:B------:R-:W-:Y:S02]  /*5310*/  @!UPT UIADD3 URZ, UPT, UPT, URZ, URZ, URZ ;  /* 0x000000fffffff290 */ /* 0x000fe4000fffe0ff */
[----:B------:R3:W-:Y:S01]  /*5320*/  @!UP0 UTMALDG.3D [UR8], [UR4], desc[UR16] ;  /* 0x00001008040085b4 */ /* 0x0007e20008011000 */
[----:B------:R3:W-:Y:S01]  /*5330*/  @!P1 SYNCS.ARRIVE.TRANS64.RED.A0TR RZ, [UR19+0xa0], R12 ;  /* 0x0000a00cffff99a7 */ /* 0x0007e20008300413 */
[----:B------:R-:W-:Y:S01]  /*5340*/  SYNCS.ARRIVE.TRANS64.RED.A1T0 RZ, [UR54], RZ ;  /* 0x000000ffffff79a7 */ /* 0x000fe20008100436 */
[----:B------:R-:W-:Y:S05]  /*5350*/  BRA.U UP1, `(.L_x_100) ;  /* 0xfffffff501a87547 */ /* 0x000fea000b83ffff */
[----:B------:R-:W-:Y:S07]  /*5360*/  MOV R0, UR19 ;  /* 0x0000001300007c02 */ /* 0x000fee0008000f00 */
.L_x_101:
[----:B-1----:R-:W-:-:S04]  /*5370*/  SHF.L.U32 R2, R15, 0x1f, RZ ;  /* 0x0000001f0f027819 */ /* 0x002fc800000006ff */
[----:B------:R1:W4:Y:S03]  /*5380*/  SYNCS.PHASECHK.TRANS64.TRYWAIT P0, [R0+URZ+0xa8], R2 ;  /* 0x0000a802000075a7 */ /* 0x00032600080011ff */
[----:B----4-:R-:W-:Y:S05]  /*5390*/  @!P0 NANOSLEEP.SYNCS 0x989680 ;  /* 0x009896800000895d */ /* 0x010fea0003900000 */
[----:B------:R-:W4:Y:S02]  /*53a0*/  @!P0 SYNCS.PHASECHK.TRANS64 P0, [R0+URZ+0xa8], R2 ;  /* 0x0000a802000085a7 */ /* 0x000f2400080010ff */
[----:B--234-:R-:W-:Y:S05]  /*53b0*/  @P0 EXIT ;  /* 0x000000000000094d */ /* 0x01cfea0003800000 */
[----:B------:R-:W-:Y:S05]  /*53c0*/  BRA `(.L_x_101) ;  /* 0xfffffffc00e87947 */ /* 0x000fea000383ffff */
.L_x_92:
[----:B------:R-:W-:-:S06]  /*53d0*/  UISETP.GE.AND UP0, UPT, UR11, 0x4, UPT ;  /* 0x000000040b00788c */ /* 0x000fcc000bf06270 */
[----:B------:R-:W-:-:S13]  /*53e0*/  PLOP3.LUT P0, PT, PT, PT, UP0, 0x80, 0x8 ;  /* 0x000000000008781c */ /* 0x000fda0003f0f008 */
[----:B-1----:R-:W-:Y:S05]  /*53f0*/  @!P0 EXIT ;  /* 0x000000000000894d */ /* 0x002fea0003800000 */
[----:B------:R-:W-:Y:S01]  /*5400*/  BAR.SYNC.DEFER_BLOCKING 0x6, 0xa0 ;  /* 0x0182800000007b1d */ /* 0x000fe20000010000 */
[C---:B------:R-:W-:Y:S01]  /*5410*/  IMAD.SHL.U32 R2, R131.reuse, 0x40, RZ ;  /* 0x0000004083027824 */ /* 0x040fe200078e00ff */
[----:B------:R-:W-:Y:S01]  /*5420*/  CS2R R146, SRZ ;  /* 0x0000000000927805 */ /* 0x000fe2000001ff00 */
[C---:B------:R-:W-:Y:S01]  /*5430*/  IMAD.SHL.U32 R140, R131.reuse, 0x8, RZ ;  /* 0x00000008838c7824 */ /* 0x040fe200078e00ff */
[----:B------:R-:W-:Y:S01]  /*5440*/  CS2R R144, SRZ ;  /* 0x0000000000907805 */ /* 0x000fe2000001ff00 */
[C---:B------:R-:W-:Y:S01]  /*5450*/  IMAD.SHL.U32 R148, R131.reuse, 0x10, RZ ;  /* 0x0000001083947824 */ /* 0x040fe200078e00ff */
[----:B------:R-:W-:Y:S01]  /*5460*/  UMOV UR57, 0x400 ;  /* 0x0000040000397882 */ /* 0x000fe20000000000 */
[----:B------:R-:W-:Y:S01]  /*5470*/  LOP3.LUT R3, R2, 0x180, RZ, 0xc0, !PT ;  /* 0x0000018002037812 */ /* 0x000fe200078ec0ff */
[----:B------:R-:W-:Y:S01]  /*5480*/  ULEA UR57, UR54, UR57, 0x18 ;  /* 0x0000003936397291 */ /* 0x000fe2000f8ec0ff */
[----:B------:R-:W1:Y:S01]  /*5490*/  LDC.64 R132, c[0x0][0x888] ;  /* 0x00022200ff847b82 */ /* 0x000e620000000a00 */
[----:B------:R-:W-:Y:S01]  /*54a0*/  IMAD.U32 R69, R131, 0x10000, RZ ;  /* 0x0001000083457824 */ /* 0x000fe200078e00ff */
[----:B------:R-:W-:Y:S01]  /*54b0*/  LOP3.LUT R140, R3, 0x30, R140, 0xf8, !PT ;  /* 0x00000030038c7812 */ /* 0x000fe200078ef88c */
[----:B------:R-:W-:Y:S01]  /*54c0*/  UIADD3 UR4, UPT, UPT, UR57, 0x2200, URZ ;  /* 0x0000220039047890 */ /* 0x000fe2000fffe0ff */
[----:B------:R-:W-:Y:S01]  /*54d0*/  LOP3.LUT R150, R148, 0x20, RZ, 0xc0, !PT ;  /* 0x0000002094967812 */ /* 0x000fe200078ec0ff */
[----:B------:R-:W-:Y:S01]  /*54e0*/  IMAD.MOV.U32 R68, RZ, RZ, RZ ;  /* 0x000000ffff447224 */ /* 0x000fe200078e00ff */
[----:B------:R-:W-:Y:S01]  /*54f0*/  LOP3.LUT R140, R140, 0x1e40, R2, 0xf8, !PT ;  /* 0x00001e408c8c7812 */ /* 0x000fe200078ef802 */
[----:B------:R-:W2:Y:S01]  /*5500*/  LDCU UR59, c[0x0][0x370] ;  /* 0x00006e00ff3b77ac */ /* 0x000ea20008000800 */
[----:B------:R-:W3:Y:S01]  /*5510*/  LDC.64 R138, c[0x0][0x890] ;  /* 0x00022400ff8a7b82 */ /* 0x000ee20000000a00 */
[----:B------:R-:W-:Y:S01]  /*5520*/  LOP3.LUT R69, R69, 0x600000, RZ, 0xc0, !PT ;  /* 0x0060000045457812 */ /* 0x000fe200078ec0ff */
[----:B------:R-:W-:Y:S01]  /*5530*/  IMAD.U32 R151, RZ, RZ, UR4 ;  /* 0x00000004ff977e24 */ /* 0x000fe2000f8e00ff */
[----:B------:R-:W-:Y:S01]  /*5540*/  LOP3.LUT R148, R148, 0x40, RZ, 0xc0, !PT ;  /* 0x0000004094947812 */ /* 0x000fe200078ec0ff */
[----:B------:R-:W-:Y:S01]  /*5550*/  VIADD R149, R140, UR57 ;  /* 0x000000398c957c36 */ /* 0x000fe20008000000 */
[----:B------:R-:W4:Y:S01]  /*5560*/  LDCU.64 UR62, c[0x0][0x348] ;  /* 0x00006900ff3e77ac */ /* 0x000f220008000a00 */
[----:B------:R-:W2:Y:S02]  /*5570*/  LDS R0, [UR57+0x170] ;  /* 0x00017039ff007984 */ /* 0x000ea40008000800 */
[----:B------:R-:W1:Y:S01]  /*5580*/  LDC.64 R136, c[0x0][0x8b0] ;  /* 0x00022c00ff887b82 */ /* 0x000e620000000a00 */
[--C-:B------:R-:W-:Y:S01]  /*5590*/  IADD3 R150, PT, PT, -R150, 0x200, R149.reuse ;  /* 0x0000020096967810 */ /* 0x100fe20007ffe195 */
[----:B------:R-:W1:Y:S01]  /*55a0*/  LDCU UR41, c[0x0][0xb0c] ;  /* 0x00016180ff2977ac */ /* 0x000e620008000800 */
[----:B------:R-:W-:-:S03]  /*55b0*/  IADD3 R149, PT, PT, -R148, 0x200, R149 ;  /* 0x0000020094957810 */ /* 0x000fc60007ffe195 */
[----:B------:R-:W-:Y:S01]  /*55c0*/  IMAD.IADD R148, R150, 0x1, -R148 ;  /* 0x0000000196947824 */ /* 0x000fe200078e0a94 */
[----:B------:R-:W1:Y:S01]  /*55d0*/  LDCU UR55, c[0x0][0xb20] ;  /* 0x00016400ff3777ac */ /* 0x000e620008000800 */
[----:B------:R-:W1:Y:S01]  /*55e0*/  LDC.64 R134, c[0x0][0x8a8] ;  /* 0x00022a00ff867b82 */ /* 0x000e620000000a00 */
[----:B------:R-:W1:Y:S01]  /*55f0*/  LDCU UR40, c[0x0][0xb30] ;  /* 0x00016600ff2877ac */ /* 0x000e620008000800 */
[----:B------:R-:W1:Y:S01]  /*5600*/  LDCU.64 UR38, c[0x0][0xb28] ;  /* 0x00016500ff2677ac */ /* 0x000e620008000a00 */
[----:B------:R-:W1:Y:S01]  /*5610*/  LDCU.128 UR44, c[0x0][0xb10] ;  /* 0x00016200ff2c77ac */ /* 0x000e620008000c00 */
[----:B------:R-:W1:Y:S01]  /*5620*/  LDCU UR58, c[0x0][0x374] ;  /* 0x00006e80ff3a77ac */ /* 0x000e620008000800 */
[----:B------:R-:W-:Y:S01]  /*5630*/  UIADD3 UR56, UPT, UPT, UR57, 0x200, URZ ;  /* 0x0000020039387890 */ /* 0x000fe2000fffe0ff */
[----:B--2-4-:R-:W-:-:S11]  /*5640*/  IMAD.IADD R69, R0, 0x1, R69 ;  /* 0x0000000100457824 */ /* 0x014fd600078e0245 */
.L_x_119:
[----:B------:R-:W-:Y:S02]  /*5650*/  LEA R3, R144, UR57, 0x3 ;  /* 0x0000003990037c11 */ /* 0x000fe4000f8e18ff */
[----:B------:R-:W-:Y:S02]  /*5660*/  SHF.L.U32 R0, R146, 0x1f, RZ ;  /* 0x0000001f92007819 */ /* 0x000fe400000006ff */
[----:B------:R-:W-:Y:S02]  /*5670*/  LEA R4, R144, UR57, 0x4 ;  /* 0x0000003990047c11 */ /* 0x000fe4000f8e20ff */
[----:B--2---:R-:W2:Y:S02]  /*5680*/  SYNCS.PHASECHK.TRANS64.TRYWAIT P0, [R3+URZ+0xc0], R0 ;  /* 0x0000c000030075a7 */ /* 0x004ea400080011ff */
[----:B-12---:R-:W-:Y:S05]  /*5690*/  @!P0 BRA `(.L_x_102) ;  /* 0x0000002c006c8947 */ /* 0x006fea0003800000 */
.L_x_166:
        /* <DEDUP_REMOVED lines=11> */
[----:B------:R-:W-:Y:S01]  /*5750*/  PLOP3.LUT P0, PT, PT, PT, UP1, 0x80, 0x8 ;  /* 0x000000000008781c */ /* 0x000fe20003f0f018 */
[----:B------:R-:W-:Y:S11]  /*5760*/  UP2UR UR61, UPR, URZ, 0x2 ;  /* 0x00000002ff3d7883 */ /* 0x000ff60008000000 */
[----:B------:R-:W-:Y:S01]  /*5770*/  @!UPT UIADD3 URZ, UPT, UPT, URZ, URZ, URZ ;  /* 0x000000fffffff290 */ /* 0x000fe2000fffe0ff */
[----:B--2---:R-:W-:Y:S02]  /*5780*/  @P0 SHF.R.U32.HI R0, RZ, 0x10, R5 ;  /* 0x00000010ff000819 */ /* 0x004fe40000011605 */
        /* <DEDUP_REMOVED lines=13> */
[----:B------:R-:W-:Y:S02]  /*5860*/  UISETP.NE.AND UP0, UPT, UR46, 0x1, UPT ;  /* 0x000000012e00788c */ /* 0x000fe4000bf05270 */
[----:B------:R-:W-:Y:S02]  /*5870*/  USHF.R.U32.HI UR15, URZ, UR55, UR15 ;  /* 0x00000037ff0f7299 */ /* 0x000fe4000801160f */
[----:B------:R-:W-:Y:S02]  /*5880*/  UIMAD.WIDE.U32 UR18, UR59, UR44, URZ ;  /* 0x0000002c3b1272a5 */ /* 0x000fe4000f8e00ff */
[----:B------:R-:W-:Y:S02]  /*5890*/  UIMAD.WIDE.U32 UR20, UR42, UR47, URZ ;  /* 0x0000002f2a1472a5 */ /* 0x000fe4000f8e00ff */
[----:B------:R-:W-:Y:S02]  /*58a0*/  USEL UR4, UR58, UR15, !UP0 ;  /* 0x0000000f3a047287 */ /* 0x000fe4000c000000 */
[----:B------:R-:W-:Y:S02]  /*58b0*/  UISETP.NE.AND UP2, UPT, UR37, 0x1, UPT ;  /* 0x000000012500788c */ /* 0x000fe4000bf45270 */
[----:B------:R-:W-:Y:S02]  /*58c0*/  USHF.R.U32.HI UR14, URZ, UR45, UR19 ;  /* 0x0000002dff0e7299 */ /* 0x000fe40008011613 */
[----:B------:R-:W-:Y:S02]  /*58d0*/  USHF.R.U32.HI UR15, URZ, UR55, UR21 ;  /* 0x00000037ff0f7299 */ /* 0x000fe40008011615 */
[----:B------:R-:W-:Y:S02]  /*58e0*/  UIMAD.WIDE.U32 UR18, UR4, UR38, URZ ;  /* 0x00000026041272a5 */ /* 0x000fe4000f8e00ff */
[----:B------:R-:W-:Y:S02]  /*58f0*/  UISETP.NE.AND UP1, UPT, UR41, 0x1, UPT ;  /* 0x000000012900788c */ /* 0x000fe4000bf25270 */
[----:B------:R-:W-:Y:S02]  /*5900*/  UIMAD.WIDE.U32 UR16, UR43, UR44, URZ ;  /* 0x0000002c2b1072a5 */ /* 0x000fe4000f8e00ff */
[----:B------:R-:W-:Y:S02]  /*5910*/  USEL UR8, UR42, UR15, !UP0 ;  /* 0x0000000f2a087287 */ /* 0x000fe4000c000000 */
[----:B------:R-:W-:Y:S02]  /*5920*/  USEL UR9, UR59, UR14, !UP1 ;  /* 0x0000000e3b097287 */ /* 0x000fe4000c800000 */
[----:B------:R-:W-:Y:S02]  /*5930*/  USHF.R.U32.HI UR14, URZ, UR45, UR17 ;  /* 0x0000002dff0e7299 */ /* 0x000fe40008011611 */
[----:B------:R-:W-:Y:S02]  /*5940*/  UIMAD.WIDE.U32 UR16, UR9, UR38, URZ ;  /* 0x00000026091072a5 */ /* 0x000fe4000f8e00ff */
[----:B------:R-:W-:Y:S02]  /*5950*/  USEL UR5, UR43, UR14, !UP1 ;  /* 0x0000000e2b057287 */ /* 0x000fe4000c800000 */
[----:B------:R-:W-:Y:S02]  /*5960*/  @UP2 USHF.R.U32.HI UR9, URZ, UR39, UR17 ;  /* 0x00000027ff092299 */ /* 0x000fe40008011611 */
[----:B------:R-:W-:Y:S02]  /*5970*/  UIMAD.WIDE.U32 UR12, UR8, UR38, URZ ;  /* 0x00000026080c72a5 */ /* 0x000fe4000f8e00ff */
[----:B------:R-:W-:Y:S02]  /*5980*/  UIMAD UR6, UR37, UR9, URZ ;  /* 0x00000009250672a4 */ /* 0x000fe4000f8e02ff */
[----:B------:R-:W-:Y:S01]  /*5990*/  USHF.R.U32.HI UR11, URZ, UR39, UR13 ;  /* 0x00000027ff0b7299 */ /* 0x000fe2000801160d */
[----:B------:R-:W-:Y:S02]  /*59a0*/  UMOV UR15, UR19 ;  /* 0x00000013000f7c82 */ /* 0x000fe40008000000 */
[----:B------:R-:W-:Y:S02]  /*59b0*/  @UP2 USHF.R.U32.HI UR4, URZ, UR39, UR15 ;  /* 0x00000027ff042299 */ /* 0x000fe4000801160f */
[----:B------:R-:W-:Y:S02]  /*59c0*/  USEL UR12, UR8, UR11, !UP2 ;  /* 0x0000000b080c7287 */ /* 0x000fe4000d000000 */
[----:B------:R-:W-:Y:S02]  /*59d0*/  UIMAD UR4, UR37, UR4, URZ ;  /* 0x00000004250472a4 */ /* 0x000fe4000f8e02ff */
[----:B------:R-:W-:Y:S02]  /*59e0*/  UIADD3 UR11, UPT, UPT, -UR12, URZ, URZ ;  /* 0x000000ff0c0b7290 */ /* 0x000fe4000fffe1ff */
[----:B------:R-:W-:Y:S02]  /*59f0*/  UISETP.GE.AND UP0, UPT, UR8, UR4, UPT ;  /* 0x000000040800728c */ /* 0x000fe4000bf06270 */
[----:B------:R-:W-:Y:S02]  /*5a00*/  UIMAD UR11, UR37, UR11, UR8 ;  /* 0x0000000b250b72a4 */ /* 0x000fe4000f8e0208 */
[----:B------:R-:W-:Y:S02]  /*5a10*/  UISETP.GE.OR UP0, UPT, UR5, UR6, UP0 ;  /* 0x000000060500728c */ /* 0x000fe40008706670 */
[----:B------:R-:W-:Y:S02]  /*5a20*/  UIMAD.WIDE.U32 UR6, UR5, UR38, URZ ;  /* 0x00000026050672a5 */ /* 0x000fe4000f8e00ff */
[----:B------:R-:W-:Y:S04]  /*5a30*/  UIADD3 UR6, UPT, UPT, -UR8, URZ, URZ ;  /* 0x000000ff08067290 */ /* 0x000fe8000fffe1ff */
[----:B------:R-:W-:Y:S03]  /*5a40*/  UIMAD UR42, UR46, UR6, UR42 ;  /* 0x000000062e2a72a4 */ /* 0x000fe6000f8e022a */
[----:B------:R-:W-:Y:S02]  /*5a50*/  @!UP0 USHF.R.U32.HI UR4, URZ, UR39, UR7 ;  /* 0x00000027ff048299 */ /* 0x000fe40008011607 */
[----:B------:R-:W-:Y:S02]  /*5a60*/  UIADD3 UR7, UPT, UPT, -UR5, URZ, URZ ;  /* 0x000000ff05077290 */ /* 0x000fe4000fffe1ff */
[----:B------:R-:W-:Y:S02]  /*5a70*/  @!UP0 USEL UR4, UR5, UR4, !UP2 ;  /* 0x0000000405048287 */ /* 0x000fe4000d000000 */
[----:B------:R-:W-:Y:S02]  /*5a80*/  UIMAD UR43, UR41, UR7, UR43 ;  /* 0x00000007292b72a4 */ /* 0x000fe4000f8e022b */
[----:B------:R-:W-:Y:S02]  /*5a90*/  @!UP0 UIMAD UR10, UR9, UR11, UR4 ;  /* 0x0000000b090a82a4 */ /* 0x000fe4000f8e0204 */
[----:B------:R-:W-:Y:S04]  /*5aa0*/  @!UP0 UIADD3 UR11, UPT, UPT, UR12, -UR4, URZ ;  /* 0x800000040c0b8290 */ /* 0x000fe8000fffe0ff */
[----:B------:R-:W-:Y:S03]  /*5ab0*/  @!UP0 UIMAD UR8, UR11, UR37, UR5 ;  /* 0x000000250b0882a4 */ /* 0x000fe6000f8e0205 */
[----:B------:R-:W-:Y:S02]  /*5ac0*/  @!UP0 UMOV UR5, UR10 ;  /* 0x0000000a00058c82 */ /* 0x000fe40008000000 */
[----:B------:R-:W-:Y:S02]  /*5ad0*/  UIMAD UR43, UR5, UR41, UR43 ;  /* 0x00000029052b72a4 */ /* 0x000fe4000f8e022b */
[----:B------:R-:W-:Y:S11]  /*5ae0*/  UIMAD UR42, UR8, UR46, UR42 ;  /* 0x0000002e082a72a4 */ /* 0x000ff6000f8e022a */
[----:B------:R-:W-:Y:S01]  /*5af0*/  @!UPT UIADD3 URZ, UPT, UPT, URZ, URZ, URZ ;  /* 0x000000fffffff290 */ /* 0x000fe2000fffe0ff */
.L_x_103:
[----:B------:R-:W-:Y:S01]  /*5b00*/  UISETP.NE.AND UP0, UPT, UR40, 0x1, UPT ;  /* 0x000000012800788c */ /* 0x000fe2000bf05270 */
[----:B------:R-:W-:Y:S10]  /*5b10*/  IADD3 R144, PT, PT, R144, 0x1, RZ ;  /* 0x0000000190907810 */ /* 0x000ff40007ffe0ff */
[----:B------:R-:W2:Y:S01]  /*5b20*/  @!UP0 LDCU.128 UR8, c[0x0][0xb10] ;  /* 0x00016200ff0887ac */ /* 0x000ea20008000c00 */
[----:B------:R-:W4:Y:S01]  /*5b30*/  @!UP0 LDCU UR5, c[0x0][0xb0c] ;  /* 0x00016180ff0587ac */ /* 0x000f220008000800 */
[----:B------:R-:W3:Y:S01]  /*5b40*/  @!UP0 LDCU UR4, c[0x0][0xb20] ;  /* 0x00016400ff0487ac */ /* 0x000ee20008000800 */
[----:B--2---:R-:W-:Y:S02]  /*5b50*/  UIMAD.WIDE.U32 UR6, UR43, UR8, URZ ;  /* 0x000000082b0672a5 */ /* 0x004fe4000f8e00ff */
[----:B------:R-:W-:Y:S02]  /*5b60*/  UIMAD.WIDE.U32 UR12, UR42, UR11, URZ ;  /* 0x0000000b2a0c72a5 */ /* 0x000fe4000f8e00ff */
[----:B------:R-:W-:Y:S02]  /*5b70*/  @!UP0 UISETP.NE.AND UP1, UPT, UR10, 0x1, UPT ;  /* 0x000000010a00888c */ /* 0x000fe4000bf25270 */
[----:B------:R-:W-:Y:S02]  /*5b80*/  @!UP0 USHF.R.U32.HI UR7, URZ, UR9, UR7 ;  /* 0x00000009ff078299 */ /* 0x000fe40008011607 */
[----:B----4-:R-:W-:Y:S02]  /*5b90*/  @!UP0 UISETP.NE.AND UP2, UPT, UR5, 0x1, UPT ;  /* 0x000000010500888c */ /* 0x010fe4000bf45270 */
[----:B---3--:R-:W-:Y:S02]  /*5ba0*/  @!UP0 USHF.R.U32.HI UR4, URZ, UR4, UR13 ;  /* 0x00000004ff048299 */ /* 0x008fe4000801160d */
[----:B------:R-:W-:Y:S02]  /*5bb0*/  @!UP0 USEL UR7, UR43, UR7, !UP2 ;  /* 0x000000072b078287 */ /* 0x000fe4000d000000 */
[----:B------:R-:W-:Y:S04]  /*5bc0*/  @!UP0 USEL UR6, UR42, UR4, !UP1 ;  /* 0x000000042a068287 */ /* 0x000fe8000c800000 */
[----:B------:R-:W-:Y:S02]  /*5bd0*/  @!UP0 UIADD3 UR4, UPT, UPT, -UR7, UR6, URZ ;  /* 0x0000000607048290 */ /* 0x000fe4000fffe1ff */
[----:B------:R-:W-:Y:S02]  /*5be0*/  @!UP0 UIADD3 UR6, UPT, UPT, UR7, -UR6, URZ ;  /* 0x8000000607068290 */ /* 0x000fe4000fffe0ff */
[----:B------:R-:W-:Y:S02]  /*5bf0*/  @!UP0 UIMAD UR43, UR4, UR5, UR43 ;  /* 0x00000005042b82a4 */ /* 0x000fe4000f8e022b */
[----:B------:R-:W-:Y:S02]  /*5c00*/  @!UP0 UIMAD UR42, UR6, UR10, UR42 ;  /* 0x0000000a062a82a4 */ /* 0x000fe4000f8e022a */
[----:B------:R-:W-:Y:S09]  /*5c10*/  ULOP3.LUT UP0, URZ, UR56, 0x1b0, URZ, 0xc0, !UPT ;  /* 0x000001b038ff7892 */ /* 0x000ff2000f80c0ff */
[----:B------:R-:W-:Y:S05]  /*5c20*/  BRA.U !UP0, `(.L_x_104) ;  /* 0x0000000108407547 */ /* 0x000fea000b800000 */
[----:B------:R-:W2:Y:S01]  /*5c30*/  LDCU.64 UR8, c[0x4][0x80] ;  /* 0x01001000ff0877ac */ /* 0x000ea20008000a00 */
[----:B------:R-:W-:Y:S01]  /*5c40*/  MOV R3, 0x0 ;  /* 0x0000000000037802 */ /* 0x000fe20000000f00 */
[----:B------:R-:W-:Y:S02]  /*5c50*/  HFMA2 R12, -RZ, RZ, 0, 5.9604644775390625e-08 ;  /* 0x00000001ff0c7431 */ /* 0x000fe400000001ff */
[----:B------:R-:W-:Y:S02]  /*5c60*/  IMAD.MOV.U32 R8, RZ, RZ, 0x70 ;  /* 0x00000070ff087424 */ /* 0x000fe400078e00ff */
[----:B------:R-:W-:Y:S01]  /*5c70*/  IMAD.MOV.U32 R13, RZ, RZ, RZ ;  /* 0x000000ffff0d7224 */ /* 0x000fe200078e00ff */
[----:B------:R-:W3:Y:S01]  /*5c80*/  LDCU.64 UR6, c[0x4][0x88] ;  /* 0x01001100ff0677ac */ /* 0x000ee20008000a00 */
[----:B------:R-:W4:Y:S01]  /*5c90*/  LDC.64 R2, c[0x4][R3] ;  /* 0x0100000003027b82 */ /* 0x000f220000000a00 */
[----:B------:R-:W1:Y:S01]  /*5ca0*/  LDCU.64 UR4, c[0x4][0x8] ;  /* 0x01000100ff0477ac */ /* 0x000e620008000a00 */
[----:B--2---:R-:W-:Y:S01]  /*5cb0*/  MOV R5, UR9 ;  /* 0x0000000900057c02 */ /* 0x004fe20008000f00 */
[----:B------:R-:W-:Y:S01]  /*5cc0*/  IMAD.U32 R4, RZ, RZ, UR8 ;  /* 0x00000008ff047e24 */ /* 0x000fe2000f8e00ff */
[----:B---3--:R-:W-:Y:S01]  /*5cd0*/  MOV R7, UR7 ;  /* 0x0000000700077c02 */ /* 0x008fe20008000f00 */
[----:B------:R-:W-:Y:S01]  /*5ce0*/  IMAD.U32 R6, RZ, RZ, UR6 ;  /* 0x00000006ff067e24 */ /* 0x000fe2000f8e00ff */
[----:B-1----:R-:W-:Y:S01]  /*5cf0*/  MOV R11, UR5 ;  /* 0x00000005000b7c02 */ /* 0x002fe20008000f00 */
[----:B------:R-:W-:Y:S02]  /*5d00*/  IMAD.U32 R10, RZ, RZ, UR4 ;  /* 0x00000004ff0a7e24 */ /* 0x000fe4000f8e00ff */
[----:B------:R-:W-:Y:S07]  /*5d10*/  LEPC R20, `(.L_x_104) ;  /* 0x000000001014794e */ /* 0x000fee0000000000 */
[----:B----45:R-:W-:Y:S05]  /*5d20*/  CALL.ABS.NOINC R2 ;  /* 0x0000000002007343 */ /* 0x030fea0003c00000 */
.L_x_104:
[----:B------:R-:W-:Y:S01]  /*5d30*/  LOP3.LUT P0, RZ, R151, 0x1b0, RZ, 0xc0, !PT ;  /* 0x000001b097ff7812 */ /* 0x000fe2000780c0ff */
[----:B------:R-:W-:Y:S11]  /*5d40*/  BSSY.RECONVERGENT B6, `(.L_x_105) ;  /* 0x0000013000067945 */ /* 0x000ff60003800200 */
[----:B------:R-:W-:Y:S01]  /*5d50*/  @!UPT UIADD3 URZ, UPT, UPT, URZ, URZ, URZ ;  /* 0x000000fffffff290 */ /* 0x000fe2000fffe0ff */
[----:B------:R-:W-:Y:S05]  /*5d60*/  @!P0 BRA `(.L_x_106) ;  /* 0x0000000000408947 */ /* 0x000fea0003800000 */
        /* <DEDUP_REMOVED lines=16> */
.L_x_106:
[----:B------:R-:W-:Y:S05]  /*5e70*/  BSYNC.RECONVERGENT B6 ;  /* 0x0000000000067941 */ /* 0x000fea0003800200 */
.L_x_105:
[----:B------:R-:W-:Y:S02]  /*5e80*/  ISETP.NE.U32.AND P0, PT, R132, RZ, PT ;  /* 0x000000ff8400720c */ /* 0x000fe40003f05070 */
[C---:B------:R-:W-:Y:S02]  /*5e90*/  ISETP.NE.U32.AND P2, PT, R138.reuse, RZ, PT ;  /* 0x000000ff8a00720c */ /* 0x040fe40003f45070 */
[----:B------:R-:W-:Y:S02]  /*5ea0*/  ISETP.NE.AND.EX P0, PT, R133, RZ, PT, P0 ;  /* 0x000000ff8500720c */ /* 0x000fe40003f05300 */
[----:B------:R-:W-:Y:S02]  /*5eb0*/  ISETP.NE.U32.AND P4, PT, R138, RZ, PT ;  /* 0x000000ff8a00720c */ /* 0x000fe40003f85070 */
[C---:B------:R-:W-:Y:S02]  /*5ec0*/  ISETP.NE.AND.EX P2, PT, R139.reuse, RZ, P0, P2 ;  /* 0x000000ff8b00720c */ /* 0x040fe40000745320 */
[----:B------:R-:W-:Y:S02]  /*5ed0*/  ISETP.NE.AND.EX P4, PT, R139, RZ, PT, P4 ;  /* 0x000000ff8b00720c */ /* 0x000fe40003f85340 */
[----:B------:R-:W-:Y:S02]  /*5ee0*/  ISETP.NE.U32.AND P5, PT, R136, RZ, PT ;  /* 0x000000ff8800720c */ /* 0x000fe40003fa5070 */
[----:B------:R-:W-:Y:S02]  /*5ef0*/  PLOP3.LUT P0, PT, PT, PT, PT, 0x8, 0x80 ;  /* 0x000000000080781c */ /* 0x000fe40003f0e170 */
[----:B------:R-:W-:Y:S05]  /*5f00*/  ISETP.NE.AND.EX P5, PT, R137, RZ, PT, P5 ;  /* 0x000000ff8900720c */ /* 0x000fea0003fa5350 */
[----:B------:R-:W-:Y:S02]  /*5f10*/  @!P2 ISETP.NE.U32.AND P1, PT, R132, RZ, PT ;  /* 0x000000ff8400a20c */ /* 0x000fe40003f25070 */
[----:B------:R-:W-:Y:S02]  /*5f20*/  @!P2 PLOP3.LUT P0, PT, P4, PT, PT, 0x80, 0x8 ;  /* 0x000000000008a81c */ /* 0x000fe4000270f070 */
[----:B------:R-:W-:Y:S01]  /*5f30*/  @!P2 ISETP.NE.AND.EX P1, PT, R133, RZ, PT, P1 ;  /* 0x000000ff8500a20c */ /* 0x000fe20003f25310 */
[----:B------:R-:W-:Y:S01]  /*5f40*/  @!UPT UIADD3 URZ, UPT, UPT, URZ, URZ, URZ ;  /* 0x000000fffffff290 */ /* 0x000fe2000fffe0ff */
[----:B------:R-:W-:Y:S11]  /*5f50*/  @!P4 BRA `(.L_x_107) ;  /* 0x00000000002cc947 */ /* 0x000ff60003800000 */
[----:B------:R-:W-:Y:S01]  /*5f60*/  ISETP.NE.U32.AND P3, PT, R132, RZ, PT ;  /* 0x000000ff8400720c */ /* 0x000fe20003f65070 */
[----:B------:R-:W-:Y:S03]  /*5f70*/  IMAD.MOV.U32 R141, RZ, RZ, 0x1 ;  /* 0x00000001ff8d7424 */ /* 0x000fe600078e00ff */
[----:B------:R-:W-:Y:S11]  /*5f80*/  ISETP.NE.AND.EX P3, PT, R133, RZ, PT, P3 ;  /* 0x000000ff8500720c */ /* 0x000ff60003f65330 */
[----:B------:R-:W-:Y:S02]  /*5f90*/  @!UPT UIADD3 URZ, UPT, UPT, URZ, URZ, URZ ;  /* 0x000000fffffff290 */ /* 0x000fe4000fffe0ff */
[----:B------:R-:W2:Y:S01]  /*5fa0*/  @P3 LDC.64 R2, c[0x0][0x888] ;  /* 0x00022200ff023b82 */ /* 0x000ea20000000a00 */
[----:B-1----:R-:W-:Y:S04]  /*5fb0*/  @P3 IMAD R0, R138, UR36, RZ ;  /* 0x000000248a003c24 */ /* 0x002fe8000f8e02ff */
[----:B--2---:R-:W-:Y:S04]  /*5fc0*/  @P3 IMAD.WIDE R2, R0, 0x4, R2 ;  /* 0x0000000400023825 */ /* 0x004fe800078e0202 */
[----:B------:R-:W-:Y:S01]  /*5fd0*/  HFMA2 R0, -RZ, RZ, 0, 5.9604644775390625e-08 ;  /* 0x00000001ff007431 */ /* 0x000fe200000001ff */
[----:B-----5:R2:W5:Y:S04]  /*5fe0*/  @P3 LDG.E R71, desc[UR52][R2.64] ;  /* 0x0000003402473981 */ /* 0x020568000c1e1900 */
[----:B------:R-:W-:Y:S01]  /*5ff0*/  @!P3 PRMT R141, R0, 0x7610, R141 ;  /* 0x00007610008db816 */ /* 0x000fe2000000008d */
[----:B--2---:R-:W3:Y:S06]  /*6000*/  @!P3 LDC R71, c[0x0][0x880] ;  /* 0x00022000ff47bb82 */ /* 0x004eec0000000800 */
.L_x_107:
[----:B------:R-:W-:Y:S05]  /*6010*/  @!P5 BRA `(.L_x_108) ;  /* 0x000000000020d947 */ /* 0x000fea0003800000 */
[----:B------:R-:W-:Y:S04]  /*6020*/  ISETP.NE.U32.AND P3, PT, R134, RZ, PT ;  /* 0x000000ff8600720c */ /* 0x000fe80003f65070 */
[----:B------:R-:W-:Y:S11]  /*6030*/  ISETP.NE.AND.EX P3, PT, R135, RZ, PT, P3 ;  /* 0x000000ff8700720c */ /* 0x000ff60003f65330 */
[----:B------:R-:W-:Y:S02]  /*6040*/  @!UPT UIADD3 URZ, UPT, UPT, URZ, URZ, URZ ;  /* 0x000000fffffff290 */ /* 0x000fe4000fffe0ff */
[----:B------:R-:W2:Y:S01]  /*6050*/  @P3 LDC.64 R2, c[0x0][0x8a8] ;  /* 0x00022a00ff023b82 */ /* 0x000ea20000000a00 */
[----:B-1----:R-:W-:Y:S04]  /*6060*/  @P3 IMAD R0, R136, UR36, RZ ;  /* 0x0000002488003c24 */ /* 0x002fe8000f8e02ff */
[----:B--2---:R-:W-:Y:S05]  /*6070*/  @P3 IMAD.WIDE R2, R0, 0x4, R2 ;  /* 0x0000000400023825 */ /* 0x004fea00078e0202 */
[----:B-----5:R2:W5:Y:S02]  /*6080*/  @P3 LDG.E R70, desc[UR52][R2.64] ;  /* 0x0000003402463981 */ /* 0x020564000c1e1900 */
[----:B--2---:R-:W4:Y:S02]  /*6090*/  @!P3 LDC R70, c[0x0][0x8a0] ;  /* 0x00022800ff46bb82 */ /* 0x004f240000000800 */
.L_x_108:
[----:B---3-5:R-:W-:Y:S01]  /*60a0*/  @!P2 FSETP.NEU.AND P3, PT, R71, RZ, PT ;  /* 0x000000ff4700a20b */ /* 0x028fe20003f6d000 */
[----:B------:R-:W-:Y:S01]  /*60b0*/  BSSY B1, `(.L_x_109) ;  /* 0x000003f000017945 */ /* 0x000fe20003800000 */
[----:B------:R-:W-:Y:S02]  /*60c0*/  @!P2 SEL R2, RZ, 0xffffffff, P1 ;  /* 0xffffffffff02a807 */ /* 0x000fe40000800000 */
[----:B------:R-:W-:Y:S02]  /*60d0*/  CS2R R18, SRZ ;  /* 0x0000000000127805 */ /* 0x000fe4000001ff00 */
[----:B-1----:R-:W-:Y:S02]  /*60e0*/  @!P2 SEL R0, RZ, 0xffffffff, P3 ;  /* 0xffffffffff00a807 */ /* 0x002fe40001800000 */
[----:B------:R-:W-:Y:S02]  /*60f0*/  CS2R R16, SRZ ;  /* 0x0000000000107805 */ /* 0x000fe4000001ff00 */
[----:B------:R-:W-:Y:S02]  /*6100*/  @!P2 LOP3.LUT P1, RZ, R141, 0xff, RZ, 0xc0, !PT ;  /* 0x000000ff8dffa812 */ /* 0x000fe4000782c0ff */
[----:B------:R-:W-:Y:S02]  /*6110*/  CS2R R26, SRZ ;  /* 0x00000000001a7805 */ /* 0x000fe4000001ff00 */
[----:B------:R-:W-:Y:S02]  /*6120*/  LEA R143, R68, UR57, 0x3 ;  /* 0x00000039448f7c11 */ /* 0x000fe4000f8e18ff */
[----:B------:R-:W-:Y:S02]  /*6130*/  CS2R R24, SRZ ;  /* 0x0000000000187805 */ /* 0x000fe4000001ff00 */
[----:B------:R-:W-:Y:S01]  /*6140*/  @P0 SEL R0, R2, R0, !P1 ;  /* 0x0000000002000207 */ /* 0x000fe20004800000 */
[----:B------:R-:W-:Y:S01]  /*6150*/  IMAD R2, R68, 0x40, R69 ;  /* 0x0000004044027824 */ /* 0x000fe200078e0245 */
[----:B------:R-:W-:Y:S02]  /*6160*/  SHF.L.U32 R4, R147, 0x1f, RZ ;  /* 0x0000001f93047819 */ /* 0x000fe400000006ff */
[----:B------:R-:W-:Y:S02]  /*6170*/  CS2R R30, SRZ ;  /* 0x00000000001e7805 */ /* 0x000fe4000001ff00 */
[----:B------:R-:W-:Y:S02]  /*6180*/  @!P2 LOP3.LUT R0, R0, 0x1, RZ, 0xc0, !PT ;  /* 0x000000010000a812 */ /* 0x000fe400078ec0ff */
[----:B------:R-:W-:Y:S02]  /*6190*/  CS2R R28, SRZ ;  /* 0x00000000001c7805 */ /* 0x000fe4000001ff00 */
[----:B------:R-:W-:Y:S02]  /*61a0*/  PLOP3.LUT P5, PT, PT, PT, PT, 0x8, 0x80 ;  /* 0x000000000080781c */ /* 0x000fe40003fae170 */
[----:B------:R-:W-:Y:S02]  /*61b0*/  CS2R R34, SRZ ;  /* 0x0000000000227805 */ /* 0x000fe4000001ff00 */
[----:B------:R-:W-:Y:S02]  /*61c0*/  ISETP.NE.U32.OR P2, PT, R0, 0x1, P2 ;  /* 0x000000010000780c */ /* 0x000fe40001745470 */
[----:B------:R-:W-:Y:S11]  /*61d0*/  CS2R R32, SRZ ;  /* 0x0000000000207805 */ /* 0x000ff6000001ff00 */
[----:B------:R-:W-:Y:S04]  /*61e0*/  @P2 SHF.L.U32 R0, R145, 0x1f, RZ ;  /* 0x0000001f91002819 */ /* 0x000fe800000006ff */
[----:B------:R-:W1:Y:S01]  /*61f0*/  @P2 SYNCS.PHASECHK.TRANS64.TRYWAIT P0, [UR57+0xa0], R0 ;  /* 0x0000a000ff0025a7 */ /* 0x000e620008001139 */
[----:B------:R2:W3:Y:S01]  /*6200*/  SYNCS.PHASECHK.TRANS64.TRYWAIT P3, [R143+URZ+0xe0], R4 ;  /* 0x0000e0048f0075a7 */ /* 0x0004e200080611ff */
[----:B-1----:R-:W-:Y:S01]  /*6210*/  @P2 PLOP3.LUT P5, PT, P0, PT, PT, 0x8, 0x80 ;  /* 0x000000000080281c */ /* 0x002fe200007ae170 */
[----:B------:R-:W-:Y:S01]  /*6220*/  @!UPT UIADD3 URZ, UPT, UPT, URZ, URZ, URZ ;  /* 0x000000fffffff290 */ /* 0x000fe2000fffe0ff */
[----:B--23--:R-:W-:Y:S11]  /*6230*/  @!P2 BRA `(.L_x_110) ;  /* 0x000000000098a947 */ /* 0x00cff60003800000 */
[----:B------:R-:W-:Y:S01]  /*6240*/  ISETP.NE.U32.AND P0, PT, R132, RZ, PT ;  /* 0x000000ff8400720c */ /* 0x000fe20003f05070 */
[----:B------:R-:W-:Y:S01]  /*6250*/  BSSY B0, `(.L_x_111) ;  /* 0x0000016000007945 */ /* 0x000fe20003800000 */
[----:B------:R-:W-:Y:S02]  /*6260*/  FSETP.NEU.AND P2, PT, R71, RZ, PT ;  /* 0x000000ff4700720b */ /* 0x000fe40003f4d000 */
[----:B------:R-:W-:Y:S02]  /*6270*/  CS2R R34, SRZ ;  /* 0x0000000000227805 */ /* 0x000fe4000001ff00 */
[----:B------:R-:W-:Y:S02]  /*6280*/  ISETP.NE.AND.EX P0, PT, R133, RZ, PT, P0 ;  /* 0x000000ff8500720c */ /* 0x000fe40003f05300 */
[----:B------:R-:W-:Y:S02]  /*6290*/  CS2R R32, SRZ ;  /* 0x0000000000207805 */ /* 0x000fe4000001ff00 */
[----:B------:R-:W-:Y:S02]  /*62a0*/  LOP3.LUT P1, RZ, R141, 0xff, RZ, 0xc0, !PT ;  /* 0x000000ff8dff7812 */ /* 0x000fe4000782c0ff */
[----:B------:R-:W-:Y:S02]  /*62b0*/  CS2R R30, SRZ ;  /* 0x00000000001e7805 */ /* 0x000fe4000001ff00 */
[----:B------:R-:W-:Y:S02]  /*62c0*/  SEL R0, RZ, 0xffffffff, P2 ;  /* 0xffffffffff007807 */ /* 0x000fe40001000000 */
[----:B------:R-:W-:Y:S02]  /*62d0*/  CS2R R28, SRZ ;  /* 0x00000000001c7805 */ /* 0x000fe4000001ff00 */
[----:B------:R-:W-:Y:S02]  /*62e0*/  SEL R3, RZ, 0xffffffff, P0 ;  /* 0xffffffffff037807 */ /* 0x000fe40000000000 */
[----:B------:R-:W-:Y:S02]  /*62f0*/  CS2R R26, SRZ ;  /* 0x00000000001a7805 */ /* 0x000fe4000001ff00 */
[----:B------:R-:W-:Y:S02]  /*6300*/  CS2R R24, SRZ ;  /* 0x0000000000187805 */ /* 0x000fe4000001ff00 */
[----:B------:R-:W-:Y:S02]  /*6310*/  CS2R R18, SRZ ;  /* 0x0000000000127805 */ /* 0x000fe4000001ff00 */
[----:B------:R-:W-:Y:S02]  /*6320*/  @P4 SEL R0, R3, R0, !P1 ;  /* 0x0000000003004207 */ /* 0x000fe40004800000 */
[----:B------:R-:W-:Y:S02]  /*6330*/  CS2R R16, SRZ ;  /* 0x0000000000107805 */ /* 0x000fe4000001ff00 */
[----:B------:R-:W-:Y:S04]  /*6340*/  LOP3.LUT R0, R0, 0x1, RZ, 0xc0, !PT ;  /* 0x0000000100007812 */ /* 0x000fe800078ec0ff */
[----:B------:R-:W-:Y:S01]  /*6350*/  ISETP.NE.U32.AND P0, PT, R0, 0x1, PT ;  /* 0x000000010000780c */ /* 0x000fe20003f05070 */
[----:B------:R-:W-:Y:S01]  /*6360*/  @!UPT UIADD3 URZ, UPT, UPT, URZ, URZ, URZ ;  /* 0x000000fffffff290 */ /* 0x000fe2000fffe0ff */
[----:B------:R-:W-:Y:S11]  /*6370*/  @!P5 BRA `(.L_x_112) ;  /* 0x00000000000cd947 */ /* 0x000ff60003800000 */
[----:B------:R-:W-:Y:S04]  /*6380*/  SHF.L.U32 R3, R145, 0x1f, RZ ;  /* 0x0000001f91037819 */ /* 0x000fe800000006ff */
[----:B------:R-:W1:Y:S02]  /*6390*/  SYNCS.PHASECHK.TRANS64.TRYWAIT P1, [UR57+0xa0], R3 ;  /* 0x0000a003ff0075a7 */ /* 0x000e640008021139 */
[----:B-1----:R-:W-:Y:S05]  /*63a0*/  @!P1 BRA `(.L_x_113) ;  /* 0x00000020003c9947 */ /* 0x002fea0003800000 */
.L_x_112:
[----:B------:R-:W-:Y:S05]  /*63b0*/  BSYNC B0 ;  /* 0x0000000000007941 */ /* 0x000fea0003800000 */
.L_x_111:
[----:B------:R2:W3:Y:S01]  /*63c0*/  @P0 LDS.128 R32, [R140+UR57+0x200] ;  /* 0x000200398c200984 */ /* 0x0004e20008000c00 */
[----:B------:R-:W-:Y:S01]  /*63d0*/  UIADD3 UR4, UPT, UPT, UR57, 0xa8, URZ ;  /* 0x000000a839047890 */ /* 0x000fe2000fffe0ff */
[----:B------:R-:W-:Y:S02]  /*63e0*/  LOP3.LUT R145, R145, 0x1, RZ, 0x3c, !PT ;  /* 0x0000000191917812 */ /* 0x000fe400078e3cff */
[----:B------:R2:W1:Y:S01]  /*63f0*/  @P0 LDS.128 R28, [R150+0x10] ;  /* 0x00001000961c0984 */ /* 0x0004620000000c00 */
[----:B------:R-:W-:Y:S03]  /*6400*/  UPRMT UR4, UR54, 0x654, UR4 ;  /* 0x0000065436047896 */ /* 0x000fe60008000004 */
[----:B------:R2:W1:Y:S04]  /*6410*/  @P0 LDS.128 R24, [R149+0x20] ;  /* 0x0000200095180984 */ /* 0x0004680000000c00 */
[----:B------:R2:W1:Y:S01]  /*6420*/  @P0 LDS.128 R16, [R148+0x30] ;  /* 0x0000300094100984 */ /* 0x0004620000000c00 */
[----:B------:R-:W-:Y:S01]  /*6430*/  @!PT LDS RZ, [RZ] ;  /* 0x00000000fffff984 */ /* 0x000fe20000000800 */
[----:B------:R-:W-:Y:S01]  /*6440*/  @!PT LDS RZ, [RZ] ;  /* 0x00000000fffff984 */ /* 0x000fe20000000800 */
[----:B------:R-:W-:Y:S01]  /*6450*/  @!PT LDS RZ, [RZ] ;  /* 0x00000000fffff984 */ /* 0x000fe20000000800 */
[----:B------:R-:W-:Y:S01]  /*6460*/  @!PT LDS RZ, [RZ] ;  /* 0x00000000fffff984 */ /* 0x000fe20000000800 */
[----:B------:R5:W-:Y:S06]  /*6470*/  MEMBAR.ALL.CTA ;  /* 0x0000000000007992 */ /* 0x000bec0000008000 */
[----:B-----5:R-:W5:Y:S02]  /*6480*/  FENCE.VIEW.ASYNC.S ;  /* 0x00000000000073c6 */ /* 0x020f640000000000 */
[----:B-----5:R-:W-:Y:S01]  /*6490*/  SYNCS.ARRIVE.TRANS64.RED.A1T0 RZ, [UR4], RZ ;  /* 0x000000ffffff79a7 */ /* 0x020fe20008100404 */
.L_x_110:
[----:B------:R-:W-:Y:S05]  /*64a0*/  BSYNC B1 ;  /* 0x0000000000017941 */ /* 0x000fea0003800000 */
.L_x_109:
[----:B-1----:R-:W-:Y:S04]  /*64b0*/  SHF.R.U32.HI R0, RZ, 0x15, R2 ;  /* 0x00000015ff007819 */ /* 0x002fe80000011602 */
[----:B------:R-:W-:Y:S01]  /*64c0*/  LOP3.LUT P0, RZ, R0, 0x3, R142, 0x48, !PT ;  /* 0x0000000300ff7812 */ /* 0x000fe2000780488e */
[----:B------:R-:W-:Y:S01]  /*64d0*/  @!UPT UIADD3 URZ, UPT, UPT, URZ, URZ, URZ ;  /* 0x000000fffffff290 */ /* 0x000fe2000fffe0ff */
[----:B------:R-:W-:Y:S11]  /*64e0*/  @P3 BRA `(.L_x_114) ;  /* 0x0000000000083947 */ /* 0x000ff60003800000 */
[----:B------:R-:W1:Y:S02]  /*64f0*/  SYNCS.PHASECHK.TRANS64.TRYWAIT P1, [R143+URZ+0xe0], R4 ;  /* 0x0000e0048f0075a7 */ /* 0x000e6400080211ff */
[----:B-1----:R-:W-:Y:S05]  /*6500*/  @!P1 BRA `(.L_x_115) ;  /* 0x0000001c00fc9947 */ /* 0x002fea0003800000 */
.L_x_114:
[----:B------:R-:W-:Y:S05]  /*6510*/  @!P0 BRA `(.L_x_116) ;  /* 0x0000000000408947 */ /* 0x000fea0003800000 */
[----:B------:R-:W1:Y:S01]  /*6520*/  LDCU.64 UR8, c[0x4][0x70] ;  /* 0x01000e00ff0877ac */ /* 0x000e620008000a00 */
[----:B------:R-:W-:Y:S01]  /*6530*/  MOV R15, 0x0 ;  /* 0x00000000000f7802 */ /* 0x000fe20000000f00 */
[----:B------:R-:W-:Y:S02]  /*6540*/  HFMA2 R12, -RZ, RZ, 0, 5.9604644775390625e-08 ;  /* 0x00000001ff0c7431 */ /* 0x000fe400000001ff */
[----:B------:R-:W-:Y:S02]  /*6550*/  IMAD.MOV.U32 R8, RZ, RZ, 0x192 ;  /* 0x00000192ff087424 */ /* 0x000fe400078e00ff */
[----:B------:R-:W-:Y:S01]  /*6560*/  IMAD.MOV.U32 R13, RZ, RZ, RZ ;  /* 0x000000ffff0d7224 */ /* 0x000fe200078e00ff */
[----:B------:R-:W5:Y:S01]  /*6570*/  LDCU.64 UR6, c[0x4][0x78] ;  /* 0x01000f00ff0677ac */ /* 0x000f620008000a00 */
[----:B------:R-:W2:Y:S01]  /*6580*/  LDC.64 R14, c[0x4][R15] ;  /* 0x010000000f0e7b82 */ /* 0x000ea20000000a00 */
[----:B------:R-:W3:Y:S01]  /*6590*/  LDCU.64 UR4, c[0x4][0x10] ;  /* 0x01000200ff0477ac */ /* 0x000ee20008000a00 */
[----:B-1----:R-:W-:Y:S01]  /*65a0*/  MOV R5, UR9 ;  /* 0x0000000900057c02 */ /* 0x002fe20008000f00 */
[----:B------:R-:W-:Y:S01]  /*65b0*/  IMAD.U32 R4, RZ, RZ, UR8 ;  /* 0x00000008ff047e24 */ /* 0x000fe2000f8e00ff */
[----:B-----5:R-:W-:Y:S01]  /*65c0*/  MOV R7, UR7 ;  /* 0x0000000700077c02 */ /* 0x020fe20008000f00 */
[----:B------:R-:W-:Y:S01]  /*65d0*/  IMAD.U32 R6, RZ, RZ, UR6 ;  /* 0x00000006ff067e24 */ /* 0x000fe2000f8e00ff */
[----:B---3--:R-:W-:Y:S01]  /*65e0*/  MOV R11, UR5 ;  /* 0x00000005000b7c02 */ /* 0x008fe20008000f00 */
[----:B------:R-:W-:Y:S02]  /*65f0*/  IMAD.U32 R10, RZ, RZ, UR4 ;  /* 0x00000004ff0a7e24 */ /* 0x000fe4000f8e00ff */
[----:B------:R-:W-:Y:S07]  /*6600*/  LEPC R20, `(.L_x_116) ;  /* 0x000000001014794e */ /* 0x000fee0000000000 */
[----:B--2-4-:R-:W-:Y:S05]  /*6610*/  CALL.ABS.NOINC R14 ;  /* 0x000000000e007343 */ /* 0x014fea0003c00000 */
.L_x_116:
[----:B------:R-:W-:Y:S01]  /*6620*/  LOP3.LUT P0, RZ, R131, 0x60, RZ, 0xc0, !PT ;  /* 0x0000006083ff7812 */ /* 0x000fe2000780c0ff */
[----:B------:R-:W-:Y:S05]  /*6630*/  WARPSYNC.ALL ;  /* 0x0000000000007948 */ /* 0x000fea0003800000 */
[----:B------:R-:W-:Y:S01]  /*6640*/  R2UR UR4, R2 ;  /* 0x00000000020472ca */ /* 0x000fe200000e0000 */
[----:B------:R-:W-:Y:S01]  /*6650*/  BSSY.RECONVERGENT B0, `(.L_x_117) ;  /* 0x000011f000007945 */ /* 0x000fe20003800200 */
[----:B---3--:R-:W-:Y:S02]  /*6660*/  F2FP.F16.E5M2.UNPACK_B R2, R32 ;  /* 0x00000020ff02723e */ /* 0x008fe400020004ff */
[-C--:B------:R-:W-:Y:S02]  /*6670*/  F2FP.F16.E5M2.UNPACK_B R21, R33.reuse ;  /* 0x00000021ff15723e */ /* 0x080fe400020004ff */
[----:B------:R-:W-:Y:S01]  /*6680*/  F2FP.F16.E5M2.UNPACK_B R12, R28 ;  /* 0x0000001cff0c723e */ /* 0x000fe200020004ff */
[----:B------:R-:W-:Y:S01]  /*6690*/  HADD2.F32 R0, -RZ, R2.H0_H0 ;  /* 0x20000002ff007230 */ /* 0x000fe20000004100 */
[----:B------:R-:W-:Y:S01]  /*66a0*/  F2FP.F16.E5M2.UNPACK_B R32, R32.H1 ;  /* 0x00000020ff20723e */ /* 0x000fe200030004ff */
[--C-:B------:R-:W-:Y:S01]  /*66b0*/  HADD2.F32 R73, -RZ, R21.reuse.H0_H0 ;  /* 0x20000015ff497230 */ /* 0x100fe20000004100 */
[----:B------:R-:W-:Y:S01]  /*66c0*/  F2FP.F16.E5M2.UNPACK_B R33, R33.H1 ;  /* 0x00000021ff21723e */ /* 0x000fe200030004ff */
[----:B------:R-:W-:Y:S01]  /*66d0*/  HADD2.F32 R74, -RZ, R21.H1_H1 ;  /* 0x30000015ff4a7230 */ /* 0x000fe20000004100 */
[-C--:B------:R-:W-:Y:S01]  /*66e0*/  F2FP.F16.E5M2.UNPACK_B R20, R34.reuse ;  /* 0x00000022ff14723e */ /* 0x080fe200020004ff */
[--C-:B------:R-:W-:Y:S01]  /*66f0*/  HADD2.F32 R3, -RZ, R32.reuse.H0_H0 ;  /* 0x20000020ff037230 */ /* 0x100fe20000004100 */
[----:B------:R-:W-:Y:S01]  /*6700*/  F2FP.F16.E5M2.UNPACK_B R15, R34.H1 ;  /* 0x00000022ff0f723e */ /* 0x000fe200030004ff */
[----:B------:R-:W-:Y:S01]  /*6710*/  HADD2.F32 R72, -RZ, R32.H1_H1 ;  /* 0x30000020ff487230 */ /* 0x000fe20000004100 */
[-C--:B------:R-:W-:Y:S01]  /*6720*/  F2FP.F16.E5M2.UNPACK_B R14, R35.reuse ;  /* 0x00000023ff0e723e */ /* 0x080fe200020004ff */
[--C-:B------:R-:W-:Y:S01]  /*6730*/  HADD2.F32 R75, -RZ, R33.reuse.H0_H0 ;  /* 0x20000021ff4b7230 */ /* 0x100fe20000004100 */
[----:B------:R-:W-:Y:S01]  /*6740*/  F2FP.F16.E5M2.UNPACK_B R13, R35.H1 ;  /* 0x00000023ff0d723e */ /* 0x000fe200030004ff */
[----:B------:R-:W-:Y:S01]  /*6750*/  HADD2.F32 R76, -RZ, R33.H1_H1 ;  /* 0x30000021ff4c7230 */ /* 0x000fe20000004100 */
[----:B------:R-:W-:Y:S01]  /*6760*/  F2FP.F16.E5M2.UNPACK_B R28, R28.H1 ;  /* 0x0000001cff1c723e */ /* 0x000fe200030004ff */
[--C-:B------:R-:W-:Y:S01]  /*6770*/  HADD2.F32 R77, -RZ, R20.reuse.H0_H0 ;  /* 0x20000014ff4d7230 */ /* 0x100fe20000004100 */
[-C--:B------:R-:W-:Y:S01]  /*6780*/  F2FP.F16.E5M2.UNPACK_B R11, R29.reuse ;  /* 0x0000001dff0b723e */ /* 0x080fe200020004ff */
        /* <DEDUP_REMOVED lines=43> */
[----:B------:R-:W-:Y:S01]  /*6a40*/  IADD3 R143, PT, PT, R143, 0x100, RZ ;  /* 0x000001008f8f7810 */ /* 0x000fe20007ffe0ff */
[----:B------:R-:W-:Y:S01]  /*6a50*/  HADD2.F32 R100, -RZ, R6.H1_H1 ;  /* 0x30000006ff647230 */ /* 0x000fe20000004100 */
[----:B------:R-:W-:Y:S01]  /*6a60*/  IADD3 R68, PT, PT, R68, 0x1, RZ ;  /* 0x0000000144447810 */ /* 0x000fe20007ffe0ff */
[--C-:B------:R-:W-:Y:S01]  /*6a70*/  HADD2.F32 R101, -RZ, R5.reuse.H0_H0 ;  /* 0x20000005ff657230 */ /* 0x100fe20000004100 */
[----:B------:R-:W-:Y:S01]  /*6a80*/  LOP3.LUT R143, R143, 0xfefffff8, RZ, 0xc0, !PT ;  /* 0xfefffff88f8f7812 */ /* 0x000fe200078ec0ff */
[----:B------:R-:W-:Y:S02]  /*6a90*/  HADD2.F32 R102, -RZ, R5.H1_H1 ;  /* 0x30000005ff667230 */ /* 0x000fe40000004100 */
[--C-:B------:R-:W-:Y:S02]  /*6aa0*/  HADD2.F32 R103, -RZ, R4.reuse.H0_H0 ;  /* 0x20000004ff677230 */ /* 0x100fe40000004100 */
[----:B------:R-:W-:Y:S02]  /*6ab0*/  HADD2.F32 R104, -RZ, R4.H1_H1 ;  /* 0x30000004ff687230 */ /* 0x000fe40000004100 */
[----:B------:R-:W1:Y:S01]  /*6ac0*/  LDTM.x64 R4, tmem[UR4] ;  /* 0x00000004000479ee */ /* 0x000e620008340000 */
[----:B------:R-:W-:Y:S01]  /*6ad0*/  NOP ;  /* 0x0000000000007918 */ /* 0x000fe20000000000 */
[----:B-1----:R1:W-:Y:S01]  /*6ae0*/  SYNCS.ARRIVE.TRANS64.RED.A1T0 RZ, [R143+URZ], RZ ;  /* 0x000000ff8fff79a7 */ /* 0x0023e200081004ff */
[----:B------:R-:W-:Y:S02]  /*6af0*/  HADD2.F32 R2, -RZ, R2.H1_H1 ;  /* 0x30000002ff027230 */ /* 0x000fe40000004100 */
[--C-:B------:R-:W-:Y:S02]  /*6b00*/  HADD2.F32 R105, -RZ, R106.reuse.H0_H0 ;  /* 0x2000006aff697230 */ /* 0x100fe40000004100 */
        /* <DEDUP_REMOVED lines=9> */
[C---:B----4-:R-:W-:Y:S01]  /*6ba0*/  FMUL R4, R70.reuse, R4 ;  /* 0x0000000446047220 */ /* 0x050fe20000400000 */
[C---:B------:R-:W-:Y:S01]  /*6bb0*/  FMUL R5, R70.reuse, R5 ;  /* 0x0000000546057220 */ /* 0x040fe20000400000 */
[C---:B------:R-:W-:Y:S01]  /*6bc0*/  FMUL R8, R70.reuse, R8 ;  /* 0x0000000846087220 */ /* 0x040fe20000400000 */
[C---:B------:R-:W-:Y:S01]  /*6bd0*/  FMUL R9, R70.reuse, R9 ;  /* 0x0000000946097220 */ /* 0x040fe20000400000 */
[C---:B------:R-:W-:Y:S01]  /*6be0*/  FFMA R4, R71.reuse, R0, R4 ;  /* 0x0000000047047223 */ /* 0x040fe20000000004 */
[C---:B------:R-:W-:Y:S01]  /*6bf0*/  FFMA R5, R71.reuse, R2, R5 ;  /* 0x0000000247057223 */ /* 0x040fe20000000005 */
[C---:B------:R-:W-:Y:S01]  /*6c00*/  FMUL R12, R70.reuse, R12 ;  /* 0x0000000c460c7220 */ /* 0x040fe20000400000 */
[C---:B------:R-:W-:Y:S01]  /*6c10*/  FMUL R13, R70.reuse, R13 ;  /* 0x0000000d460d7220 */ /* 0x040fe20000400000 */
[C---:B------:R-:W-:Y:S01]  /*6c20*/  FMUL R0, R70.reuse, R16 ;  /* 0x0000001046007220 */ /* 0x040fe20000400000 */
[C---:B------:R-:W-:Y:S01]  /*6c30*/  FMUL R2, R70.reuse, R17 ;  /* 0x0000001146027220 */ /* 0x040fe20000400000 */
[C---:B------:R-:W-:Y:S01]  /*6c40*/  FMUL R17, R70.reuse, R24 ;  /* 0x0000001846117220 */ /* 0x040fe20000400000 */
[--C-:B------:R-:W-:Y:S02]  /*6c50*/  HADD2.F32 R125, -RZ, R126.reuse.H0_H0 ;  /* 0x2000007eff7d7230 */ /* 0x100fe40000004100 */
[C---:B------:R-:W-:Y:S01]  /*6c60*/  FMUL R6, R70.reuse, R6 ;  /* 0x0000000646067220 */ /* 0x040fe20000400000 */
[----:B------:R-:W-:Y:S02]  /*6c70*/  HADD2.F32 R126, -RZ, R126.H1_H1 ;  /* 0x3000007eff7e7230 */ /* 0x000fe40000004100 */
[C---:B------:R-:W-:Y:S01]  /*6c80*/  FMUL R7, R70.reuse, R7 ;  /* 0x0000000746077220 */ /* 0x040fe20000400000 */
[C---:B------:R-:W-:Y:S01]  /*6c90*/  FMUL R10, R70.reuse, R10 ;  /* 0x0000000a460a7220 */ /* 0x040fe20000400000 */
[C---:B------:R-:W-:Y:S01]  /*6ca0*/  FFMA R6, R71.reuse, R3, R6 ;  /* 0x0000000347067223 */ /* 0x040fe20000000006 */
[C---:B------:R-:W-:Y:S01]  /*6cb0*/  FMUL R11, R70.reuse, R11 ;  /* 0x0000000b460b7220 */ /* 0x040fe20000400000 */
[C---:B------:R-:W-:Y:S01]  /*6cc0*/  FFMA R7, R71.reuse, R72, R7 ;  /* 0x0000004847077223 */ /* 0x040fe20000000007 */
[C---:B------:R-:W-:Y:S01]  /*6cd0*/  FFMA R8, R71.reuse, R73, R8 ;  /* 0x0000004947087223 */ /* 0x040fe20000000008 */
[C---:B------:R-:W-:Y:S01]  /*6ce0*/  FFMA R9, R71.reuse, R74, R9 ;  /* 0x0000004a47097223 */ /* 0x040fe20000000009 */
[C---:B------:R-:W-:Y:S01]  /*6cf0*/  FFMA R10, R71.reuse, R75, R10 ;  /* 0x0000004b470a7223 */ /* 0x040fe2000000000a */
[C---:B------:R-:W-:Y:S01]  /*6d00*/  FFMA R11, R71.reuse, R76, R11 ;  /* 0x0000004c470b7223 */ /* 0x040fe2000000000b */
[C---:B------:R-:W-:Y:S01]  /*6d10*/  FFMA R12, R71.reuse, R77, R12 ;  /* 0x0000004d470c7223 */ /* 0x040fe2000000000c */
[----:B------:R-:W-:Y:S01]  /*6d20*/  FFMA R13, R71, R78, R13 ;  /* 0x0000004e470d7223 */ /* 0x000fe2000000000d */
[----:B------:R-:W-:Y:S01]  /*6d30*/  F2FP.SATFINITE.E5M2.F32.PACK_AB_MERGE_C R76, R7, R6, RZ ;  /* 0x00000006074c723e */ /* 0x000fe200048060ff */
[--C-:B------:R-:W-:Y:S02]  /*6d40*/  HADD2.F32 R74, -RZ, R129.reuse.H0_H0 ;  /* 0x20000081ff4a7230 */ /* 0x100fe40000004100 */
[C---:B------:R-:W-:Y:S01]  /*6d50*/  FMUL R7, R70.reuse, R20 ;  /* 0x0000001446077220 */ /* 0x040fe20000400000 */
[----:B------:R-:W-:Y:S01]  /*6d60*/  HADD2.F32 R75, -RZ, R129.H1_H1 ;  /* 0x30000081ff4b7230 */ /* 0x000fe20000004100 */
[----:B------:R-:W-:Y:S01]  /*6d70*/  F2FP.SATFINITE.E5M2.F32.PACK_AB_MERGE_C R129, R11, R10, RZ ;  /* 0x0000000a0b81723e */ /* 0x000fe200048060ff */
        /* <DEDUP_REMOVED lines=12> */
[----:B------:R-:W-:Y:S01]  /*6e40*/  FFMA R3, R71, R83, R3 ;  /* 0x0000005347037223 */ /* 0x000fe20000000003 */
[C---:B------:R-:W-:Y:S01]  /*6e50*/  FMUL R25, R70.reuse, R32 ;  /* 0x0000002046197220 */ /* 0x040fe20000400000 */
[----:B------:R-:W-:Y:S01]  /*6e60*/  F2FP.SATFINITE.E5M2.F32.PACK_AB_MERGE_C R14, R15, R14, RZ ;  /* 0x0000000e0f0e723e */ /* 0x000fe200048060ff */
[C---:B------:R-:W-:Y:S01]  /*6e70*/  FMUL R6, R70.reuse, R19 ;  /* 0x0000001346067220 */ /* 0x040fe20000400000 */
[C---:B------:R-:W-:Y:S01]  /*6e80*/  FMUL R11, R70.reuse, R22 ;  /* 0x00000016460b7220 */ /* 0x040fe20000400000 */
[C---:B------:R-:W-:Y:S01]  /*6e90*/  FMUL R22, R70.reuse, R29 ;  /* 0x0000001d46167220 */ /* 0x040fe20000400000 */
[C---:B------:R-:W-:Y:S01]  /*6ea0*/  FMUL R29, R70.reuse, R36 ;  /* 0x00000024461d7220 */ /* 0x040fe20000400000 */
[C---:B------:R-:W-:Y:S01]  /*6eb0*/  FFMA R6, R71.reuse, R84, R6 ;  /* 0x0000005447067223 */ /* 0x040fe20000000006 */
[C---:B------:R-:W-:Y:S01]  /*6ec0*/  FFMA R7, R71.reuse, R85, R7 ;  /* 0x0000005547077223 */ /* 0x040fe20000000007 */
[C---:B------:R-:W-:Y:S01]  /*6ed0*/  FFMA R10, R71.reuse, R86, R10 ;  /* 0x00000056470a7223 */ /* 0x040fe2000000000a */
[C---:B------:R-:W-:Y:S01]  /*6ee0*/  FFMA R11, R71.reuse, R87, R11 ;  /* 0x00000057470b7223 */ /* 0x040fe2000000000b */
[----:B------:R-:W-:Y:S01]  /*6ef0*/  FMUL R16, R70, R23 ;  /* 0x0000001746107220 */ /* 0x000fe20000400000 */
[----:B------:R-:W-:Y:S01]  /*6f00*/  F2FP.SATFINITE.E5M2.F32.PACK_AB_MERGE_C R3, R6, R3, RZ ;  /* 0x000000030603723e */ /* 0x000fe200048060ff */
        /* <DEDUP_REMOVED lines=10> */
[----:B------:R-:W-:Y:S01]  /*6fb0*/  FMUL R30, R70, R37 ;  /* 0x00000025461e7220 */ /* 0x000fe20000400000 */
[----:B------:R-:W-:Y:S01]  /*6fc0*/  F2FP.SATFINITE.E5M2.F32.PACK_AB_MERGE_C R16, R10, R7, R16 ;  /* 0x000000070a10723e */ /* 0x000fe20004806010 */
        /* <DEDUP_REMOVED lines=23> */
[----:B------:R-:W-:Y:S01]  /*7140*/  FFMA R31, R71, R103, R31 ;  /* 0x00000067471f7223 */ /* 0x000fe2000000001f */
[----:B------:R-:W-:Y:S01]  /*7150*/  FMUL R45, R70, R52 ;  /* 0x00000034462d7220 */ /* 0x000fe20000400000 */
[----:B------:R-:W-:Y:S01]  /*7160*/  F2FP.SATFINITE.E5M2.F32.PACK_AB_MERGE_C R19, R28, R27, RZ ;  /* 0x0000001b1c13723e */ /* 0x000fe200048060ff */
[C---:B------:R-:W-:Y:S01]  /*7170*/  FMUL R52, R70.reuse, R59 ;  /* 0x0000003b46347220 */ /* 0x040fe20000400000 */
[C---:B------:R-:W-:Y:S01]  /*7180*/  FMUL R59, R70.reuse, R66 ;  /* 0x00000042463b7220 */ /* 0x040fe20000400000 */
[----:B------:R-:W-:Y:S01]  /*7190*/  F2FP.SATFINITE.E5M2.F32.PACK_AB_MERGE_C R66, R13, R12, R14 ;  /* 0x0000000c0d42723e */ /* 0x000fe2000480600e */
[----:B------:R-:W-:Y:S01]  /*71a0*/  FMUL R32, R70, R39 ;  /* 0x0000002746207220 */ /* 0x000fe20000400000 */
[--C-:B------:R-:W-:Y:S01]  /*71b0*/  HADD2.F32 R107, -RZ, R108.reuse.H0_H0 ;  /* 0x2000006cff6b7230 */ /* 0x100fe20000004100 */
[----:B------:R-:W-:Y:S01]  /*71c0*/  F2FP.SATFINITE.E5M2.F32.PACK_AB_MERGE_C R19, R26, R25, R19 ;  /* 0x000000191a13723e */ /* 0x000fe20004806013 */
[----:B------:R-:W-:Y:S02]  /*71d0*/  HADD2.F32 R108, -RZ, R108.H1_H1 ;  /* 0x3000006cff6c7230 */ /* 0x000fe40000004100 */
[C---:B------:R-:W-:Y:S01]  /*71e0*/  FFMA R32, R71.reuse, R104, R32 ;  /* 0x0000006847207223 */ /* 0x040fe20000000020 */
[C---:B------:R-:W-:Y:S01]  /*71f0*/  FFMA R33, R71.reuse, R105, R33 ;  /* 0x0000006947217223 */ /* 0x040fe20000000021 */
[C---:B------:R-:W-:Y:S01]  /*7200*/  FFMA R34, R71.reuse, R106, R34 ;  /* 0x0000006a47227223 */ /* 0x040fe20000000022 */
[C---:B------:R-:W-:Y:S01]  /*7210*/  FMUL R35, R70.reuse, R42 ;  /* 0x0000002a46237220 */ /* 0x040fe20000400000 */
[----:B------:R-:W-:Y:S01]  /*7220*/  FMUL R42, R70, R49 ;  /* 0x00000031462a7220 */ /* 0x000fe20000400000 */
[----:B------:R-:W-:Y:S01]  /*7230*/  F2FP.SATFINITE.E5M2.F32.PACK_AB_MERGE_C R32, R32, R31, RZ ;  /* 0x0000001f2020723e */ /* 0x000fe200048060ff */
[C---:B------:R-:W-:Y:S01]  /*7240*/  FMUL R49, R70.reuse, R56 ;  /* 0x0000003846317220 */ /* 0x040fe20000400000 */
[C---:B------:R-:W-:Y:S01]  /*7250*/  FMUL R36, R70.reuse, R43 ;  /* 0x0000002b46247220 */ /* 0x040fe20000400000 */
[--C-:B------:R-:W-:Y:S02]  /*7260*/  HADD2.F32 R111, -RZ, R112.reuse.H0_H0 ;  /* 0x20000070ff6f7230 */ /* 0x100fe40000004100 */
[C---:B------:R-:W-:Y:S01]  /*7270*/  FFMA R35, R71.reuse, R107, R35 ;  /* 0x0000006b47237223 */ /* 0x040fe20000000023 */
[----:B------:R-:W-:Y:S02]  /*7280*/  HADD2.F32 R112, -RZ, R112.H1_H1 ;  /* 0x30000070ff707230 */ /* 0x000fe40000004100 */
[C---:B------:R-:W-:Y:S01]  /*7290*/  FMUL R39, R70.reuse, R46 ;  /* 0x0000002e46277220 */ /* 0x040fe20000400000 */
[C---:B------:R-:W-:Y:S01]  /*72a0*/  FFMA R36, R71.reuse, R108, R36 ;  /* 0x0000006c47247223 */ /* 0x040fe20000000024 */
[C---:B------:R-:W-:Y:S01]  /*72b0*/  FMUL R40, R70.reuse, R47 ;  /* 0x0000002f46287220 */ /* 0x040fe20000400000 */
[C---:B------:R-:W-:Y:S01]  /*72c0*/  FFMA R37, R71.reuse, R109, R37 ;  /* 0x0000006d47257223 */ /* 0x040fe20000000025 */
[C---:B------:R-:W-:Y:S01]  /*72d0*/  FFMA R38, R71.reuse, R110, R38 ;  /* 0x0000006e47267223 */ /* 0x040fe20000000026 */
        /* <DEDUP_REMOVED lines=8> */
[C---:B------:R-:W-:Y:S01]  /*7360*/  FMUL R46, R70.reuse, R53 ;  /* 0x00000035462e7220 */ /* 0x040fe20000400000 */
[--C-:B------:R-:W-:Y:S02]  /*7370*/  HADD2.F32 R119, -RZ, R120.reuse.H0_H0 ;  /* 0x20000078ff777230 */ /* 0x100fe40000004100 */
[C---:B------:R-:W-:Y:S01]  /*7380*/  FMUL R50, R70.reuse, R57 ;  /* 0x0000003946327220 */ /* 0x040fe20000400000 */
[C---:B------:R-:W-:Y:S01]  /*7390*/  FMUL R51, R70.reuse, R58 ;  /* 0x0000003a46337220 */ /* 0x040fe20000400000 */
[C---:B------:R-:W-:Y:S01]  /*73a0*/  FMUL R53, R70.reuse, R60 ;  /* 0x0000003c46357220 */ /* 0x040fe20000400000 */
[C---:B------:R-:W-:Y:S01]  /*73b0*/  FFMA R43, R71.reuse, R115, R43 ;  /* 0x00000073472b7223 */ /* 0x040fe2000000002b */
[----:B------:R-:W-:Y:S02]  /*73c0*/  HADD2.F32 R120, -RZ, R120.H1_H1 ;  /* 0x30000078ff787230 */ /* 0x000fe40000004100 */
[C---:B------:R-:W-:Y:S01]  /*73d0*/  FMUL R47, R70.reuse, R54 ;  /* 0x00000036462f7220 */ /* 0x040fe20000400000 */
[C---:B------:R-:W-:Y:S01]  /*73e0*/  FMUL R57, R70.reuse, R64 ;  /* 0x0000004046397220 */ /* 0x040fe20000400000 */
[C---:B------:R-:W-:Y:S01]  /*73f0*/  FMUL R58, R70.reuse, R65 ;  /* 0x00000041463a7220 */ /* 0x040fe20000400000 */
[C---:B------:R-:W-:Y:S01]  /*7400*/  FMUL R60, R70.reuse, R67 ;  /* 0x00000043463c7220 */ /* 0x040fe20000400000 */
[----:B------:R-:W-:Y:S01]  /*7410*/  FFMA R44, R71, R116, R44 ;  /* 0x00000074472c7223 */ /* 0x000fe2000000002c */
[----:B------:R-:W-:Y:S01]  /*7420*/  FMUL R48, R70, R55 ;  /* 0x0000003746307220 */ /* 0x000fe20000400000 */
[----:B------:R-:W-:Y:S01]  /*7430*/  F2FP.SATFINITE.E5M2.F32.PACK_AB_MERGE_C R64, R5, R4, R76 ;  /* 0x000000040540723e */ /* 0x000fe2000480604c */
[----:B------:R-:W-:Y:S01]  /*7440*/  FFMA R45, R71, R117, R45 ;  /* 0x00000075472d7223 */ /* 0x000fe2000000002d */
[----:B------:R-:W-:Y:S01]  /*7450*/  F2FP.SATFINITE.E5M2.F32.PACK_AB_MERGE_C R65, R9, R8, R129 ;  /* 0x000000080941723e */ /* 0x000fe20004806081 */
[C---:B------:R-:W-:Y:S01]  /*7460*/  FFMA R46, R71.reuse, R118, R46 ;  /* 0x00000076472e7223 */ /* 0x040fe2000000002e */
[----:B------:R-:W-:Y:S01]  /*7470*/  F2FP.SATFINITE.E5M2.F32.PACK_AB_MERGE_C R67, R2, R0, R3 ;  /* 0x000000000243723e */ /* 0x000fe20004806003 */
[--C-:B------:R-:W-:Y:S02]  /*7480*/  HADD2.F32 R123, -RZ, R124.reuse.H0_H0 ;  /* 0x2000007cff7b7230 */ /* 0x100fe40000004100 */
[C---:B------:R-:W-:Y:S01]  /*7490*/  FFMA R47, R71.reuse, R119, R47 ;  /* 0x00000077472f7223 */ /* 0x040fe2000000002f */
[----:B------:R-:W-:Y:S02]  /*74a0*/  HADD2.F32 R124, -RZ, R124.H1_H1 ;  /* 0x3000007cff7c7230 */ /* 0x000fe40000004100 */
[C---:B------:R-:W-:Y:S01]  /*74b0*/  FFMA R48, R71.reuse, R120, R48 ;  /* 0x0000007847307223 */ /* 0x040fe20000000030 */
[----:B------:R1:W-:Y:S01]  /*74c0*/  STS.128 [R140+UR57+0x2200], R64 ;  /* 0x002200408c007988 */ /* 0x0003e20008000c39 */
[C---:B------:R-:W-:Y:S01]  /*74d0*/  FFMA R49, R71.reuse, R121, R49 ;  /* 0x0000007947317223 */ /* 0x040fe20000000031 */
[C---:B------:R-:W-:Y:S01]  /*74e0*/  FFMA R50, R71.reuse, R122, R50 ;  /* 0x0000007a47327223 */ /* 0x040fe20000000032 */
[C---:B------:R-:W-:Y:S01]  /*74f0*/  FMUL R54, R70.reuse, R61 ;  /* 0x0000003d46367220 */ /* 0x040fe20000400000 */
[--C-:B------:R-:W-:Y:S02]  /*7500*/  HADD2.F32 R127, -RZ, R128.reuse.H0_H0 ;  /* 0x20000080ff7f7230 */ /* 0x100fe40000004100 */
[C---:B------:R-:W-:Y:S01]  /*7510*/  FFMA R51, R71.reuse, R123, R51 ;  /* 0x0000007b47337223 */ /* 0x040fe20000000033 */
[----:B------:R-:W-:Y:S02]  /*7520*/  HADD2.F32 R128, -RZ, R128.H1_H1 ;  /* 0x30000080ff807230 */ /* 0x000fe40000004100 */
[----:B------:R-:W-:Y:S01]  /*7530*/  FMUL R55, R70, R62 ;  /* 0x0000003e46377220 */ /* 0x000fe20000400000 */
[----:B------:R1:W-:Y:S01]  /*7540*/  STS.128 [R150+0x2010], R16 ;  /* 0x0020101096007388 */ /* 0x0003e20000000c00 */
[----:B------:R-:W-:Y:S01]  /*7550*/  F2FP.SATFINITE.E5M2.F32.PACK_AB_MERGE_C R35, R36, R35, RZ ;  /* 0x000000232423723e */ /* 0x000fe200048060ff */
[C---:B------:R-:W-:Y:S01]  /*7560*/  FFMA R52, R71.reuse, R124, R52 ;  /* 0x0000007c47347223 */ /* 0x040fe20000000034 */
[----:B------:R-:W-:Y:S01]  /*7570*/  FMUL R56, R70, R63 ;  /* 0x0000003f46387220 */ /* 0x000fe20000400000 */
[C---:B------:R-:W-:Y:S01]  /*7580*/  FFMA R53, R71.reuse, R125, R53 ;  /* 0x0000007d47357223 */ /* 0x040fe20000000035 */
[C---:B------:R-:W-:Y:S01]  /*7590*/  FFMA R54, R71.reuse, R126, R54 ;  /* 0x0000007e47367223 */ /* 0x040fe20000000036 */
[C---:B------:R-:W-:Y:S01]  /*75a0*/  FFMA R55, R71.reuse, R127, R55 ;  /* 0x0000007f47377223 */ /* 0x040fe20000000037 */
[C---:B------:R-:W-:Y:S01]  /*75b0*/  FFMA R56, R71.reuse, R128, R56 ;  /* 0x0000008047387223 */ /* 0x040fe20000000038 */
[----:B------:R-:W-:Y:S01]  /*75c0*/  F2FP.SATFINITE.E5M2.F32.PACK_AB_MERGE_C R39, R40, R39, RZ ;  /* 0x000000272827723e */ /* 0x000fe200048060ff */
[C---:B------:R-:W-:Y:S01]  /*75d0*/  FFMA R57, R71.reuse, R72, R57 ;  /* 0x0000004847397223 */ /* 0x040fe20000000039 */
[----:B------:R-:W-:Y:S01]  /*75e0*/  F2FP.SATFINITE.E5M2.F32.PACK_AB_MERGE_C R43, R44, R43, RZ ;  /* 0x0000002b2c2b723e */ /* 0x000fe200048060ff */
[C---:B------:R-:W-:Y:S01]  /*75f0*/  FFMA R58, R71.reuse, R73, R58 ;  /* 0x00000049473a7223 */ /* 0x040fe2000000003a */
[C---:B------:R-:W-:Y:S01]  /*7600*/  FFMA R59, R71.reuse, R74, R59 ;  /* 0x0000004a473b7223 */ /* 0x040fe2000000003b */
[----:B------:R-:W-:Y:S01]  /*7610*/  F2FP.SATFINITE.E5M2.F32.PACK_AB_MERGE_C R33, R34, R33, R35 ;  /* 0x000000212221723e */ /* 0x000fe20004806023 */
[----:B------:R-:W-:Y:S01]  /*7620*/  FFMA R60, R71, R75, R60 ;  /* 0x0000004b473c7223 */ /* 0x000fe2000000003c */
[----:B------:R-:W-:Y:S02]  /*7630*/  F2FP.SATFINITE.E5M2.F32.PACK_AB_MERGE_C R32, R30, R29, R32 ;  /* 0x0000001d1e20723e */ /* 0x000fe40004806020 */
[----:B------:R-:W-:Y:S02]  /*7640*/  F2FP.SATFINITE.E5M2.F32.PACK_AB_MERGE_C R34, R38, R37, R39 ;  /* 0x000000252622723e */ /* 0x000fe40004806027 */
[----:B------:R-:W-:Y:S02]  /*7650*/  F2FP.SATFINITE.E5M2.F32.PACK_AB_MERGE_C R35, R42, R41, R43 ;  /* 0x000000292a23723e */ /* 0x000fe4000480602b */
[----:B------:R-:W-:Y:S02]  /*7660*/  F2FP.SATFINITE.E5M2.F32.PACK_AB_MERGE_C R51, R52, R51, RZ ;  /* 0x000000333433723e */ /* 0x000fe400048060ff */
[----:B------:R-:W-:Y:S01]  /*7670*/  F2FP.SATFINITE.E5M2.F32.PACK_AB_MERGE_C R48, R48, R47, RZ ;  /* 0x0000002f3030723e */ /* 0x000fe200048060ff */
[----:B------:R1:W-:Y:S01]  /*7680*/  STS.128 [R149+0x2020], R32 ;  /* 0x0020202095007388 */ /* 0x0003e20000000c00 */
[----:B------:R-:W-:Y:S02]  /*7690*/  F2FP.SATFINITE.E5M2.F32.PACK_AB_MERGE_C R55, R56, R55, RZ ;  /* 0x000000373837723e */ /* 0x000fe400048060ff */
[----:B------:R-:W-:Y:S02]  /*76a0*/  F2FP.SATFINITE.E5M2.F32.PACK_AB_MERGE_C R59, R60, R59, RZ ;  /* 0x0000003b3c3b723e */ /* 0x000fe400048060ff */
[----:B------:R-:W-:Y:S02]  /*76b0*/  F2FP.SATFINITE.E5M2.F32.PACK_AB_MERGE_C R49, R50, R49, R51 ;  /* 0x000000313231723e */ /* 0x000fe40004806033 */
[----:B------:R-:W-:Y:S02]  /*76c0*/  F2FP.SATFINITE.E5M2.F32.PACK_AB_MERGE_C R48, R46, R45, R48 ;  /* 0x0000002d2e30723e */ /* 0x000fe40004806030 */
[----:B------:R-:W-:Y:S02]  /*76d0*/  F2FP.SATFINITE.E5M2.F32.PACK_AB_MERGE_C R50, R54, R53, R55 ;  /* 0x000000353632723e */ /* 0x000fe40004806037 */
[----:B------:R-:W-:Y:S05]  /*76e0*/  F2FP.SATFINITE.E5M2.F32.PACK_AB_MERGE_C R51, R58, R57, R59 ;  /* 0x000000393a33723e */ /* 0x000fea000480603b */
[----:B------:R1:W-:Y:S01]  /*76f0*/  STS.128 [R148+0x2030], R48 ;  /* 0x0020303094007388 */ /* 0x0003e20000000c00 */
[----:B------:R-:W-:Y:S01]  /*7700*/  @!PT LDS RZ, [RZ] ;  /* 0x00000000fffff984 */ /* 0x000fe20000000800 */
[----:B------:R-:W-:Y:S01]  /*7710*/  @!PT LDS RZ, [RZ] ;  /* 0x00000000fffff984 */ /* 0x000fe20000000800 */
[----:B------:R-:W-:Y:S01]  /*7720*/  @!PT LDS RZ, [RZ] ;  /* 0x00000000fffff984 */ /* 0x000fe20000000800 */
[----:B------:R-:W-:Y:S01]  /*7730*/  @!PT LDS RZ, [RZ] ;  /* 0x00000000fffff984 */ /* 0x000fe20000000800 */
[----:B------:R3:W-:Y:S07]  /*7740*/  MEMBAR.ALL.CTA ;  /* 0x0000000000007992 */ /* 0x0007ee0000008000 */
[----:B---3--:R-:W3:Y:S02]  /*7750*/  FENCE.VIEW.ASYNC.S ;  /* 0x00000000000073c6 */ /* 0x008ee40000000000 */
[----:B---3--:R-:W-:Y:S06]  /*7760*/  BAR.SYNC.DEFER_BLOCKING 0x1, 0x80 ;  /* 0x0042000000007b1d */ /* 0x008fec0000010000 */
[----:B------:R-:W-:Y:S05]  /*7770*/  @P0 BRA `(.L_x_118) ;  /* 0x0000000000300947 */ /* 0x000fea0003800000 */
[----:B------:R-:W-:Y:S02]  /*7780*/  UIADD3 UR10, UPT, UPT, UR57, 0x2200, URZ ;  /* 0x00002200390a7890 */ /* 0x000fe4000fffe0ff */
[----:B------:R-:W-:Y:S02]  /*7790*/  UIADD3 UR8, UP0, UPT, UR62, 0x680, URZ ;  /* 0x000006803e087890 */ /* 0x000fe4000ff1e0ff */
[----:B------:R-:W-:Y:S02]  /*77a0*/  USHF.L.U32 UR5, UR51, 0x6, URZ ;  /* 0x0000000633057899 */ /* 0x000fe400080006ff */
[----:B------:R-:W-:Y:S01]  /*77b0*/  MOV R151, UR10 ;  /* 0x0000000a00977c02 */ /* 0x000fe20008000f00 */
[----:B------:R-:W-:Y:S02]  /*77c0*/  USHF.L.U32 UR6, UR50, 0x7, URZ ;  /* 0x0000000732067899 */ /* 0x000fe400080006ff */
[----:B------:R-:W-:Y:S01]  /*77d0*/  UIADD3.X UR9, UPT, UPT, URZ, UR63, URZ, UP0, !UPT ;  /* 0x0000003fff097290 */ /* 0x000fe200087fe4ff */
[----:B------:R-:W-:Y:S01]  /*77e0*/  R2UR UR4, R151 ;  /* 0x00000000970472ca */ /* 0x000fe200000e0000 */
[----:B------:R-:W-:Y:S11]  /*77f0*/  UMOV UR7, UR36 ;  /* 0x0000002400077c82 */ /* 0x000ff60008000000 */
[----:B------:R-:W-:Y:S01]  /*7800*/  @!UPT UIADD3 URZ, UPT, UPT, URZ, URZ, URZ ;  /* 0x000000fffffff290 */ /* 0x000fe2000fffe0ff */
[----:B------:R3:W-:Y:S01]  /*7810*/  UTMASTG.3D [UR4], [UR8] ;  /* 0x00000004080073b5 */ /* 0x0007e20008010000 */
[----:B------:R0:W-:Y:S01]  /*7820*/  UTMACMDFLUSH ;  /* 0x00000000000079b7 */ /* 0x0001e20000000000 */
[----:B---3--:R-:W-:Y:S04]  /*7830*/  DEPBAR.LE SB0, 0x0 ;  /* 0x000080000000791a */ /* 0x008fe80000000000 */
.L_x_118:
[----:B------:R-:W-:Y:S05]  /*7840*/  BSYNC.RECONVERGENT B0 ;  /* 0x0000000000007941 */ /* 0x000fea0003800200 */
.L_x_117:
[----:B------:R-:W-:Y:S01]  /*7850*/  BAR.SYNC.DEFER_BLOCKING 0x1, 0x80 ;  /* 0x0042000000007b1d */ /* 0x000fe20000010000 */
[----:B------:R-:W-:Y:S01]  /*7860*/  ISETP.NE.AND P0, PT, R144, 0x2, PT ;  /* 0x000000029000780c */ /* 0x000fe20003f05270 */
[----:B------:R-:W-:Y:S01]  /*7870*/  UISETP.NE.AND UP0, UPT, UR61, URZ, UPT ;  /* 0x000000ff3d00728c */ /* 0x000fe2000bf05270 */
[----:B------:R-:W-:Y:S01]  /*7880*/  ISETP.NE.AND P1, PT, R68, 0x4, PT ;  /* 0x000000044400780c */ /* 0x000fe20003f25270 */
[----:B------:R-:W-:Y:S01]  /*7890*/  UIADD3 UR51, UPT, UPT, UR42, UR48, URZ ;  /* 0x000000302a337290 */ /* 0x000fe2000fffe0ff */
[----:B------:R-:W-:Y:S01]  /*78a0*/  SEL R2, RZ, 0x1, P0 ;  /* 0x00000001ff027807 */ /* 0x000fe20000000000 */
[----:B------:R-:W-:Y:S01]  /*78b0*/  UIADD3 UR50, UPT, UPT, UR43, UR49, URZ ;  /* 0x000000312b327290 */ /* 0x000fe2000fffe0ff */
[----:B------:R-:W-:Y:S02]  /*78c0*/  SEL R0, RZ, 0x1, P1 ;  /* 0x00000001ff007807 */ /* 0x000fe40000800000 */
[----:B------:R-:W-:Y:S02]  /*78d0*/  LOP3.LUT R146, R146, R2, RZ, 0x3c, !PT ;  /* 0x0000000292927212 */ /* 0x000fe400078e3cff */
[----:B------:R-:W-:Y:S02]  /*78e0*/  LOP3.LUT R147, R147, R0, RZ, 0x3c, !PT ;  /* 0x0000000093937212 */ /* 0x000fe400078e3cff */
[----:B------:R-:W-:Y:S02]  /*78f0*/  SEL R144, R144, RZ, P0 ;  /* 0x000000ff90907207 */ /* 0x000fe40000000000 */
[----:B------:R-:W-:Y:S01]  /*7900*/  SEL R68, R68, RZ, P1 ;  /* 0x000000ff44447207 */ /* 0x000fe20000800000 */
[----:B------:R-:W-:Y:S01]  /*7910*/  UMOV UR36, UR60 ;  /* 0x0000003c00247c82 */ /* 0x000fe20008000000 */
[----:B------:R-:W-:Y:S05]  /*7920*/  BRA.U UP0, `(.L_x_119) ;  /* 0xffffffdd00487547 */ /* 0x000fea000b83ffff */
[----:B------:R-:W-:Y:S05]  /*7930*/  EXIT ;  /* 0x000000000000794d */ /* 0x000fea0003800000 */
.L_x_25:
[----:B--2---:R2:W3:Y:S02]  /*7940*/  SYNCS.PHASECHK.TRANS64.TRYWAIT P0, [R0+URZ+0x130], R2 ;  /* 0x00013002000075a7 */ /* 0x0044e400080011ff */
[----:B---3--:R-:W-:Y:S05]  /*7950*/  @!P0 NANOSLEEP.SYNCS 0x989680 ;  /* 0x009896800000895d */ /* 0x008fea0003900000 */
[----:B------:R-:W3:Y:S02]  /*7960*/  @!P0 SYNCS.PHASECHK.TRANS64 P0, [R0+URZ+0x130], R2 ;  /* 0x00013002000085a7 */ /* 0x000ee400080010ff */
[----:B---3--:R-:W-:Y:S05]  /*7970*/  @!P0 BRA `(.L_x_25) ;  /* 0xfffffffc00f08947 */ /* 0x008fea000383ffff */
[----:B------:R-:W-:Y:S05]  /*7980*/  BRA `(.L_x_120) ;  /* 0xffffffa0008c7947 */ /* 0x000fea000383ffff */
.L_x_28:
[----:B--2---:R-:W-:-:S07]  /*7990*/  MOV R0, UR33 ;  /* 0x0000002100007c02 */ /* 0x004fce0008000f00 */
.L_x_121:
[----:B--2---:R2:W3:Y:S02]  /*79a0*/  SYNCS.PHASECHK.TRANS64.TRYWAIT P0, [R0+URZ+0x50], R3 ;  /* 0x00005003000075a7 */ /* 0x0044e400080011ff */
[----:B---3--:R-:W-:Y:S05]  /*79b0*/  @!P0 NANOSLEEP.SYNCS 0x989680 ;  /* 0x009896800000895d */ /* 0x008fea0003900000 */
[----:B------:R-:W3:Y:S02]  /*79c0*/  @!P0 SYNCS.PHASECHK.TRANS64 P0, [R0+URZ+0x50], R3 ;  /* 0x00005003000085a7 */ /* 0x000ee400080010ff */
[----:B---3--:R-:W-:Y:S05]  /*79d0*/  @!P0 BRA `(.L_x_121) ;  /* 0xfffffffc00f08947 */ /* 0x008fea000383ffff */
[----:B------:R-:W-:Y:S05]  /*79e0*/  BRA `(.L_x_27) ;  /* 0xffffffa000dc7947 */ /* 0x000fea000383ffff */
.L_x_35:
[----:B-1----:R-:W-:-:S07]  /*79f0*/  MOV R0, UR33 ;  /* 0x0000002100007c02 */ /* 0x002fce0008000f00 */
.L_x_122:
[----:B-1----:R1:W2:Y:S02]  /*7a00*/  SYNCS.PHASECHK.TRANS64.TRYWAIT P0, [R0+URZ+0x50], R3 ;  /* 0x00005003000075a7 */ /* 0x0022a400080011ff */
[----:B--2---:R-:W-:Y:S05]  /*7a10*/  @!P0 NANOSLEEP.SYNCS 0x989680 ;  /* 0x009896800000895d */ /* 0x004fea0003900000 */
[----:B------:R-:W2:Y:S02]  /*7a20*/  @!P0 SYNCS.PHASECHK.TRANS64 P0, [R0+URZ+0x50], R3 ;  /* 0x00005003000085a7 */ /* 0x000ea400080010ff */
[----:B--2---:R-:W-:Y:S05]  /*7a30*/  @!P0 BRA `(.L_x_122) ;  /* 0xfffffffc00f08947 */ /* 0x004fea000383ffff */
[----:B------:R-:W-:Y:S05]  /*7a40*/  BRA `(.L_x_34) ;  /* 0xffffffa400a07947 */ /* 0x000fea000383ffff */
.L_x_40:
[----:B-1----:R1:W2:Y:S02]  /*7a50*/  SYNCS.PHASECHK.TRANS64.TRYWAIT P0, [R3+URZ+0xc0], R0 ;  /* 0x0000c000030075a7 */ /* 0x0022a400080011ff */
[----:B--2---:R-:W-:Y:S05]  /*7a60*/  @!P0 NANOSLEEP.SYNCS 0x989680 ;  /* 0x009896800000895d */ /* 0x004fea0003900000 */
[----:B------:R-:W2:Y:S02]  /*7a70*/  @!P0 SYNCS.PHASECHK.TRANS64 P0, [R3+URZ+0xc0], R0 ;  /* 0x0000c000030085a7 */ /* 0x000ea400080010ff */
[----:B--2---:R-:W-:Y:S05]  /*7a80*/  @!P0 BRA `(.L_x_40) ;  /* 0xfffffffc00f08947 */ /* 0x004fea000383ffff */
[----:B------:R-:W-:Y:S05]  /*7a90*/  BRA `(.L_x_123) ;  /* 0xffffffa8003c7947 */ /* 0x000fea000383ffff */
.L_x_44:
[----:B------:R-:W-:-:S07]  /*7aa0*/  MOV R0, UR4 ;  /* 0x0000000400007c02 */ /* 0x000fce0008000f00 */
.L_x_124:
[----:B-1----:R1:W2:Y:S02]  /*7ab0*/  SYNCS.PHASECHK.TRANS64.TRYWAIT P0, [R0+URZ], R2 ;  /* 0x00000002000075a7 */ /* 0x0022a400080011ff */
[----:B--2---:R-:W-:Y:S05]  /*7ac0*/  @!P0 NANOSLEEP.SYNCS 0x989680 ;  /* 0x009896800000895d */ /* 0x004fea0003900000 */
[----:B------:R-:W2:Y:S02]  /*7ad0*/  @!P0 SYNCS.PHASECHK.TRANS64 P0, [R0+URZ], R2 ;  /* 0x00000002000085a7 */ /* 0x000ea400080010ff */
[----:B--2---:R-:W-:Y:S05]  /*7ae0*/  @!P0 BRA `(.L_x_124) ;  /* 0xfffffffc00f08947 */ /* 0x004fea000383ffff */
[----:B------:R-:W-:Y:S05]  /*7af0*/  BRA `(.L_x_125) ;  /* 0xffffffac00c07947 */ /* 0x000fea000383ffff */
.L_x_45:
[----:B------:R-:W-:-:S07]  /*7b00*/  MOV R0, UR4 ;  /* 0x0000000400007c02 */ /* 0x000fce0008000f00 */
.L_x_126:
[----:B-1----:R1:W2:Y:S02]  /*7b10*/  SYNCS.PHASECHK.TRANS64.TRYWAIT P0, [R0+URZ], R3 ;  /* 0x00000003000075a7 */ /* 0x0022a400080011ff */
[----:B--2---:R-:W-:Y:S05]  /*7b20*/  @!P0 NANOSLEEP.SYNCS 0x989680 ;  /* 0x009896800000895d */ /* 0x004fea0003900000 */
[----:B------:R-:W2:Y:S02]  /*7b30*/  @!P0 SYNCS.PHASECHK.TRANS64 P0, [R0+URZ], R3 ;  /* 0x00000003000085a7 */ /* 0x000ea400080010ff */
[----:B--2---:R-:W-:Y:S05]  /*7b40*/  @!P0 BRA `(.L_x_126) ;  /* 0xfffffffc00f08947 */ /* 0x004fea000383ffff */
[----:B------:R-:W-:Y:S05]  /*7b50*/  BRA `(.L_x_127) ;  /* 0xffffffac00cc7947 */ /* 0x000fea000383ffff */
.L_x_46:
[----:B------:R-:W-:-:S07]  /*7b60*/  MOV R0, UR4 ;  /* 0x0000000400007c02 */ /* 0x000fce0008000f00 */
.L_x_128:
[----:B-1----:R1:W2:Y:S02]  /*7b70*/  SYNCS.PHASECHK.TRANS64.TRYWAIT P0, [R0+URZ], R3 ;  /* 0x00000003000075a7 */ /* 0x0022a400080011ff */
[----:B--2---:R-:W-:Y:S05]  /*7b80*/  @!P0 NANOSLEEP.SYNCS 0x989680 ;  /* 0x009896800000895d */ /* 0x004fea0003900000 */
[----:B------:R-:W2:Y:S02]  /*7b90*/  @!P0 SYNCS.PHASECHK.TRANS64 P0, [R0+URZ], R3 ;  /* 0x00000003000085a7 */ /* 0x000ea400080010ff */
[----:B--2---:R-:W-:Y:S05]  /*7ba0*/  @!P0 BRA `(.L_x_128) ;  /* 0xfffffffc00f08947 */ /* 0x004fea000383ffff */
[----:B------:R-:W-:Y:S05]  /*7bb0*/  BRA `(.L_x_129) ;  /* 0xffffffac00d87947 */ /* 0x000fea000383ffff */
.L_x_47:
[----:B------:R-:W-:-:S07]  /*7bc0*/  MOV R0, UR4 ;  /* 0x0000000400007c02 */ /* 0x000fce0008000f00 */
.L_x_130:
[----:B-1----:R1:W2:Y:S02]  /*7bd0*/  SYNCS.PHASECHK.TRANS64.TRYWAIT P0, [R0+URZ], R3 ;  /* 0x00000003000075a7 */ /* 0x0022a400080011ff */
[----:B--2---:R-:W-:Y:S05]  /*7be0*/  @!P0 NANOSLEEP.SYNCS 0x989680 ;  /* 0x009896800000895d */ /* 0x004fea0003900000 */
[----:B------:R-:W2:Y:S02]  /*7bf0*/  @!P0 SYNCS.PHASECHK.TRANS64 P0, [R0+URZ], R3 ;  /* 0x00000003000085a7 */ /* 0x000ea400080010ff */
[----:B--2---:R-:W-:Y:S05]  /*7c00*/  @!P0 BRA `(.L_x_130) ;  /* 0xfffffffc00f08947 */ /* 0x004fea000383ffff */
[----:B------:R-:W-:Y:S05]  /*7c10*/  BRA `(.L_x_131) ;  /* 0xffffffac00e47947 */ /* 0x000fea000383ffff */
.L_x_48:
[----:B------:R-:W-:-:S07]  /*7c20*/  MOV R0, UR4 ;  /* 0x0000000400007c02 */ /* 0x000fce0008000f00 */
.L_x_132:
[----:B-1----:R1:W2:Y:S02]  /*7c30*/  SYNCS.PHASECHK.TRANS64.TRYWAIT P0, [R0+URZ], R3 ;  /* 0x00000003000075a7 */ /* 0x0022a400080011ff */
[----:B--2---:R-:W-:Y:S05]  /*7c40*/  @!P0 NANOSLEEP.SYNCS 0x989680 ;  /* 0x009896800000895d */ /* 0x004fea0003900000 */
[----:B------:R-:W2:Y:S02]  /*7c50*/  @!P0 SYNCS.PHASECHK.TRANS64 P0, [R0+URZ], R3 ;  /* 0x00000003000085a7 */ /* 0x000ea400080010ff */
[----:B--2---:R-:W-:Y:S05]  /*7c60*/  @!P0 BRA `(.L_x_132) ;  /* 0xfffffffc00f08947 */ /* 0x004fea000383ffff */
[----:B------:R-:W-:Y:S05]  /*7c70*/  BRA `(.L_x_133) ;  /* 0xffffffac00f07947 */ /* 0x000fea000383ffff */
.L_x_49:
[----:B------:R-:W-:-:S07]  /*7c80*/  MOV R0, UR4 ;  /* 0x0000000400007c02 */ /* 0x000fce0008000f00 */
.L_x_134:
[----:B-1----:R1:W2:Y:S02]  /*7c90*/  SYNCS.PHASECHK.TRANS64.TRYWAIT P0, [R0+URZ], R3 ;  /* 0x00000003000075a7 */ /* 0x0022a400080011ff */
[----:B--2---:R-:W-:Y:S05]  /*7ca0*/  @!P0 NANOSLEEP.SYNCS 0x989680 ;  /* 0x009896800000895d */ /* 0x004fea0003900000 */
[----:B------:R-:W2:Y:S02]  /*7cb0*/  @!P0 SYNCS.PHASECHK.TRANS64 P0, [R0+URZ], R3 ;  /* 0x00000003000085a7 */ /* 0x000ea400080010ff */
[----:B--2---:R-:W-:Y:S05]  /*7cc0*/  @!P0 BRA `(.L_x_134) ;  /* 0xfffffffc00f08947 */ /* 0x004fea000383ffff */
[----:B------:R-:W-:Y:S05]  /*7cd0*/  BRA `(.L_x_135) ;  /* 0xffffffac00fc7947 */ /* 0x000fea000383ffff */
.L_x_50:
[----:B------:R-:W-:-:S07]  /*7ce0*/  MOV R0, UR4 ;  /* 0x0000000400007c02 */ /* 0x000fce0008000f00 */
.L_x_136:
[----:B-1----:R1:W2:Y:S02]  /*7cf0*/  SYNCS.PHASECHK.TRANS64.TRYWAIT P0, [R0+URZ], R3 ;  /* 0x00000003000075a7 */ /* 0x0022a400080011ff */
[----:B--2---:R-:W-:Y:S05]  /*7d00*/  @!P0 NANOSLEEP.SYNCS 0x989680 ;  /* 0x009896800000895d */ /* 0x004fea0003900000 */
[----:B------:R-:W2:Y:S02]  /*7d10*/  @!P0 SYNCS.PHASECHK.TRANS64 P0, [R0+URZ], R3 ;  /* 0x00000003000085a7 */ /* 0x000ea400080010ff */
[----:B--2---:R-:W-:Y:S05]  /*7d20*/  @!P0 BRA `(.L_x_136) ;  /* 0xfffffffc00f08947 */ /* 0x004fea000383ffff */
[----:B------:R-:W-:Y:S05]  /*7d30*/  BRA `(.L_x_137) ;  /* 0xffffffb000087947 */ /* 0x000fea000383ffff */
.L_x_51:
[----:B------:R-:W-:-:S07]  /*7d40*/  MOV R0, UR4 ;  /* 0x0000000400007c02 */ /* 0x000fce0008000f00 */
.L_x_138:
[----:B-1----:R1:W2:Y:S02]  /*7d50*/  SYNCS.PHASECHK.TRANS64.TRYWAIT P0, [R0+URZ], R3 ;  /* 0x00000003000075a7 */ /* 0x0022a400080011ff */
[----:B--2---:R-:W-:Y:S05]  /*7d60*/  @!P0 NANOSLEEP.SYNCS 0x989680 ;  /* 0x009896800000895d */ /* 0x004fea0003900000 */
[----:B------:R-:W2:Y:S02]  /*7d70*/  @!P0 SYNCS.PHASECHK.TRANS64 P0, [R0+URZ], R3 ;  /* 0x00000003000085a7 */ /* 0x000ea400080010ff */
[----:B--2---:R-:W-:Y:S05]  /*7d80*/  @!P0 BRA `(.L_x_138) ;  /* 0xfffffffc00f08947 */ /* 0x004fea000383ffff */
[----:B------:R-:W-:Y:S05]  /*7d90*/  BRA `(.L_x_139) ;  /* 0xffffffb000147947 */ /* 0x000fea000383ffff */
.L_x_52:
[----:B------:R-:W-:-:S07]  /*7da0*/  MOV R0, UR4 ;  /* 0x0000000400007c02 */ /* 0x000fce0008000f00 */
.L_x_140:
[----:B-1----:R1:W2:Y:S02]  /*7db0*/  SYNCS.PHASECHK.TRANS64.TRYWAIT P0, [R0+URZ], R3 ;  /* 0x00000003000075a7 */ /* 0x0022a400080011ff */
[----:B--2---:R-:W-:Y:S05]  /*7dc0*/  @!P0 NANOSLEEP.SYNCS 0x989680 ;  /* 0x009896800000895d */ /* 0x004fea0003900000 */
[----:B------:R-:W2:Y:S02]  /*7dd0*/  @!P0 SYNCS.PHASECHK.TRANS64 P0, [R0+URZ], R3 ;  /* 0x00000003000085a7 */ /* 0x000ea400080010ff */
[----:B--2---:R-:W-:Y:S05]  /*7de0*/  @!P0 BRA `(.L_x_140) ;  /* 0xfffffffc00f08947 */ /* 0x004fea000383ffff */
[----:B------:R-:W-:Y:S05]  /*7df0*/  BRA `(.L_x_141) ;  /* 0xffffffb000207947 */ /* 0x000fea000383ffff */
.L_x_55:
[----:B--2---:R2:W3:Y:S02]  /*7e00*/  SYNCS.PHASECHK.TRANS64.TRYWAIT P0, [R2+URZ+0x120], R4 ;  /* 0x00012004020075a7 */ /* 0x0044e400080011ff */
[----:B---3--:R-:W-:Y:S05]  /*7e10*/  @!P0 NANOSLEEP.SYNCS 0x989680 ;  /* 0x009896800000895d */ /* 0x008fea0003900000 */
[----:B------:R-:W3:Y:S02]  /*7e20*/  @!P0 SYNCS.PHASECHK.TRANS64 P0, [R2+URZ+0x120], R4 ;  /* 0x00012004020085a7 */ /* 0x000ee400080010ff */
[----:B---3--:R-:W-:Y:S05]  /*7e30*/  @!P0 BRA `(.L_x_55) ;  /* 0xfffffffc00f08947 */ /* 0x008fea000383ffff */
[----:B------:R-:W-:Y:S05]  /*7e40*/  BRA `(.L_x_142) ;  /* 0xffffffb0007c7947 */ /* 0x000fea000383ffff */
.L_x_56:
[----:B------:R-:W-:-:S07]  /*7e50*/  MOV R2, UR5 ;  /* 0x0000000500027c02 */ /* 0x000fce0008000f00 */
.L_x_143:
[----:B--2---:R2:W3:Y:S02]  /*7e60*/  SYNCS.PHASECHK.TRANS64.TRYWAIT P0, [R2+URZ+0xd0], R5 ;  /* 0x0000d005020075a7 */ /* 0x0044e400080011ff */
[----:B---3--:R-:W-:Y:S05]  /*7e70*/  @!P0 NANOSLEEP.SYNCS 0x989680 ;  /* 0x009896800000895d */ /* 0x008fea0003900000 */
[----:B------:R-:W3:Y:S02]  /*7e80*/  @!P0 SYNCS.PHASECHK.TRANS64 P0, [R2+URZ+0xd0], R5 ;  /* 0x0000d005020085a7 */ /* 0x000ee400080010ff */
[----:B---3--:R-:W-:Y:S05]  /*7e90*/  @!P0 BRA `(.L_x_143) ;  /* 0xfffffffc00f08947 */ /* 0x008fea000383ffff */
[----:B------:R-:W-:Y:S05]  /*7ea0*/  BRA `(.L_x_144) ;  /* 0xffffffb0008c7947 */ /* 0x000fea000383ffff */
.L_x_57:
[----:B--2---:R2:W3:Y:S02]  /*7eb0*/  SYNCS.PHASECHK.TRANS64.TRYWAIT P1, [R2+URZ+0xc0], R4 ;  /* 0x0000c004020075a7 */ /* 0x0044e400080211ff */
[----:B---3--:R-:W-:Y:S05]  /*7ec0*/  @!P1 NANOSLEEP.SYNCS 0x989680 ;  /* 0x009896800000995d */ /* 0x008fea0003900000 */
[----:B------:R-:W3:Y:S02]  /*7ed0*/  @!P1 SYNCS.PHASECHK.TRANS64 P1, [R2+URZ+0xc0], R4 ;  /* 0x0000c004020095a7 */ /* 0x000ee400080210ff */
[----:B---3--:R-:W-:Y:S05]  /*7ee0*/  @!P1 BRA `(.L_x_57) ;  /* 0xfffffffc00f09947 */ /* 0x008fea000383ffff */
[----:B------:R-:W-:Y:S05]  /*7ef0*/  BRA `(.L_x_145) ;  /* 0xffffffb000bc7947 */ /* 0x000fea000383ffff */
.L_x_60:
[----:B------:R-:W-:-:S07]  /*7f00*/  MOV R0, UR5 ;  /* 0x0000000500007c02 */ /* 0x000fce0008000f00 */
.L_x_146:
[----:B--2---:R2:W3:Y:S02]  /*7f10*/  SYNCS.PHASECHK.TRANS64.TRYWAIT P0, [R0+URZ+0xd0], R2 ;  /* 0x0000d002000075a7 */ /* 0x0044e400080011ff */
[----:B---3--:R-:W-:Y:S05]  /*7f20*/  @!P0 NANOSLEEP.SYNCS 0x989680 ;  /* 0x009896800000895d */ /* 0x008fea0003900000 */
[----:B------:R-:W3:Y:S02]  /*7f30*/  @!P0 SYNCS.PHASECHK.TRANS64 P0, [R0+URZ+0xd0], R2 ;  /* 0x0000d002000085a7 */ /* 0x000ee400080010ff */
[----:B---3--:R-:W-:Y:S05]  /*7f40*/  @!P0 BRA `(.L_x_146) ;  /* 0xfffffffc00f08947 */ /* 0x008fea000383ffff */
[----:B------:R-:W-:Y:S05]  /*7f50*/  BRA `(.L_x_59) ;  /* 0xffffffb400107947 */ /* 0x000fea000383ffff */
.L_x_69:
[----:B--2---:R-:W-:-:S04]  /*7f60*/  MOV R5, UR4 ;  /* 0x0000000400057c02 */ /* 0x004fc80008000f00 */
[----:B------:R2:W3:Y:S03]  /*7f70*/  SYNCS.PHASECHK.TRANS64.TRYWAIT P0, [R5+URZ+0x8], R6 ;  /* 0x00000806050075a7 */ /* 0x0004e600080011ff */
[----:B---3--:R-:W-:Y:S05]  /*7f80*/  @!P0 NANOSLEEP.SYNCS 0x989680 ;  /* 0x009896800000895d */ /* 0x008fea0003900000 */
[----:B------:R-:W3:Y:S02]  /*7f90*/  @!P0 SYNCS.PHASECHK.TRANS64 P0, [R5+URZ+0x8], R6 ;  /* 0x00000806050085a7 */ /* 0x000ee400080010ff */
[----:B---3--:R-:W-:Y:S05]  /*7fa0*/  @!P0 BRA `(.L_x_69) ;  /* 0xfffffffc00ec8947 */ /* 0x008fea000383ffff */
[----:B------:R-:W-:Y:S05]  /*7fb0*/  BRA `(.L_x_68) ;  /* 0xffffffb400c47947 */ /* 0x000fea000383ffff */
.L_x_71:
[----:B------:R-:W-:Y:S01]  /*7fc0*/  BSSY B0, `(.L_x_147) ;  /* 0x0000006000007945 */ /* 0x000fe20003800000 */
[----:B------:R-:W-:-:S07]  /*7fd0*/  MOV R15, 0xffffffff ;  /* 0xffffffff000f7802 */ /* 0x000fce0000000f00 */
[----:B-12--5:R-:W-:Y:S05]  /*7fe0*/  WARPSYNC.COLLECTIVE R15, `(.L_x_148) ;  /* 0x000000000f0c7348 */ /* 0x026fea0003c00000 */
[----:B------:R-:W-:Y:S02]  /*7ff0*/  ELECT P6, UR79, PT ;  /* 0x00000000004f782f */ /* 0x000fe400038c0000 */
[----:B------:R-:W-:Y:S01]  /*8000*/  MOV R14, UR79 ;  /* 0x0000004f000e7c02 */ /* 0x000fe20008000f00 */
[----:B-12--5:R-:W-:Y:S10]  /*8010*/  ENDCOLLECTIVE ;  /* 0x000000000000791b */ /* 0x026ff40003800000 */
.L_x_148:
[----:B------:R-:W-:Y:S05]  /*8020*/  BSYNC B0 ;  /* 0x0000000000007941 */ /* 0x000fea0003800000 */
.L_x_147:
[----:B------:R-:W-:Y:S01]  /*8030*/  PLOP3.LUT P0, PT, P6, PT, PT, 0x80, 0x8 ;  /* 0x000000000008781c */ /* 0x000fe2000370f070 */
[----:B------:R-:W-:-:S12]  /*8040*/  BRA `(.L_x_149) ;  /* 0xffffffb400f07947 */ /* 0x000fd8000383ffff */
.L_x_73:
[----:B--2---:R-:W-:-:S04]  /*8050*/  MOV R0, UR4 ;  /* 0x0000000400007c02 */ /* 0x004fc80008000f00 */
[----:B------:R2:W3:Y:S03]  /*8060*/  SYNCS.PHASECHK.TRANS64.TRYWAIT P0, [R0+URZ+0x8], R4 ;  /* 0x00000804000075a7 */ /* 0x0004e600080011ff */
[----:B---3--:R-:W-:Y:S05]  /*8070*/  @!P0 NANOSLEEP.SYNCS 0x989680 ;  /* 0x009896800000895d */ /* 0x008fea0003900000 */
[----:B------:R-:W3:Y:S02]  /*8080*/  @!P0 SYNCS.PHASECHK.TRANS64 P0, [R0+URZ+0x8], R4 ;  /* 0x00000804000085a7 */ /* 0x000ee400080010ff */
[----:B---3--:R-:W-:Y:S05]  /*8090*/  @!P0 BRA `(.L_x_73) ;  /* 0xfffffffc00ec8947 */ /* 0x008fea000383ffff */
[----:B------:R-:W-:Y:S05]  /*80a0*/  BRA `(.L_x_72) ;  /* 0xffffffb400f47947 */ /* 0x000fea000383ffff */
.L_x_74:
[----:B-1----:R1:W2:Y:S02]  /*80b0*/  SYNCS.PHASECHK.TRANS64.TRYWAIT P0, [R0+URZ+0xc0], R4 ;  /* 0x0000c004000075a7 */ /* 0x0022a400080011ff */
[----:B--2---:R-:W-:Y:S05]  /*80c0*/  @!P0 NANOSLEEP.SYNCS 0x989680 ;  /* 0x009896800000895d */ /* 0x004fea0003900000 */
[----:B------:R-:W2:Y:S02]  /*80d0*/  @!P0 SYNCS.PHASECHK.TRANS64 P0, [R0+URZ+0xc0], R4 ;  /* 0x0000c004000085a7 */ /* 0x000ea400080010ff */
[----:B--2---:R-:W-:Y:S05]  /*80e0*/  @!P0 BRA `(.L_x_74) ;  /* 0xfffffffc00f08947 */ /* 0x004fea000383ffff */
[----:B------:R-:W-:Y:S05]  /*80f0*/  BRA `(.L_x_150) ;  /* 0xffffffb800e07947 */ /* 0x000fea000383ffff */
.L_x_76:
[----:B------:R-:W-:-:S07]  /*8100*/  MOV R0, UR7 ;  /* 0x0000000700007c02 */ /* 0x000fce0008000f00 */
.L_x_151:
[----:B-1----:R1:W2:Y:S02]  /*8110*/  SYNCS.PHASECHK.TRANS64.TRYWAIT P0, [R0+URZ+0x100], R4 ;  /* 0x00010004000075a7 */ /* 0x0022a400080011ff */
[----:B--2---:R-:W-:Y:S05]  /*8120*/  @!P0 NANOSLEEP.SYNCS 0x989680 ;  /* 0x009896800000895d */ /* 0x004fea0003900000 */
[----:B------:R-:W2:Y:S02]  /*8130*/  @!P0 SYNCS.PHASECHK.TRANS64 P0, [R0+URZ+0x100], R4 ;  /* 0x00010004000085a7 */ /* 0x000ea400080010ff */
[----:B--2---:R-:W-:Y:S05]  /*8140*/  @!P0 BRA `(.L_x_151) ;  /* 0xfffffffc00f08947 */ /* 0x004fea000383ffff */
[----:B------:R-:W-:Y:S05]  /*8150*/  BRA `(.L_x_152) ;  /* 0xffffffbc002c7947 */ /* 0x000fea000383ffff */
.L_x_79:
[----:B------:R-:W-:Y:S07]  /*8160*/  MOV R0, UR6 ;  /* 0x0000000600007c02 */ /* 0x000fee0008000f00 */
.L_x_153:
[----:B-1----:R1:W2:Y:S02]  /*8170*/  SYNCS.PHASECHK.TRANS64.TRYWAIT P0, [R0+URZ], R4 ;  /* 0x00000004000075a7 */ /* 0x0022a400080011ff */
[----:B--2---:R-:W-:Y:S05]  /*8180*/  @!P0 NANOSLEEP.SYNCS 0x989680 ;  /* 0x009896800000895d */ /* 0x004fea0003900000 */
[----:B------:R-:W2:Y:S02]  /*8190*/  @!P0 SYNCS.PHASECHK.TRANS64 P0, [R0+URZ], R4 ;  /* 0x00000004000085a7 */ /* 0x000ea400080010ff */
[----:B--2---:R-:W-:Y:S05]  /*81a0*/  @!P0 BRA `(.L_x_153) ;  /* 0xfffffffc00f08947 */ /* 0x004fea000383ffff */
[----:B------:R-:W-:Y:S05]  /*81b0*/  BRA `(.L_x_78) ;  /* 0xffffffbc00407947 */ /* 0x000fea000383ffff */
.L_x_83:
[----:B-1----:R-:W-:-:S07]  /*81c0*/  MOV R0, UR7 ;  /* 0x0000000700007c02 */ /* 0x002fce0008000f00 */
.L_x_154:
[----:B-1----:R1:W2:Y:S02]  /*81d0*/  SYNCS.PHASECHK.TRANS64.TRYWAIT P0, [R0+URZ], R2 ;  /* 0x00000002000075a7 */ /* 0x0022a400080011ff */
[----:B--2---:R-:W-:Y:S05]  /*81e0*/  @!P0 NANOSLEEP.SYNCS 0x989680 ;  /* 0x009896800000895d */ /* 0x004fea0003900000 */
[----:B------:R-:W2:Y:S02]  /*81f0*/  @!P0 SYNCS.PHASECHK.TRANS64 P0, [R0+URZ], R2 ;  /* 0x00000002000085a7 */ /* 0x000ea400080010ff */
[----:B--2---:R-:W-:Y:S05]  /*8200*/  @!P0 BRA `(.L_x_154) ;  /* 0xfffffffc00f08947 */ /* 0x004fea000383ffff */
[----:B------:R-:W-:Y:S05]  /*8210*/  BRA `(.L_x_155) ;  /* 0xffffffc000347947 */ /* 0x000fea000383ffff */
.L_x_84:
[----:B------:R-:W-:-:S07]  /*8220*/  MOV R0, UR7 ;  /* 0x0000000700007c02 */ /* 0x000fce0008000f00 */
.L_x_156:
[----:B-1----:R1:W2:Y:S02]  /*8230*/  SYNCS.PHASECHK.TRANS64.TRYWAIT P0, [R0+URZ], R3 ;  /* 0x00000003000075a7 */ /* 0x0022a400080011ff */
[----:B--2---:R-:W-:Y:S05]  /*8240*/  @!P0 NANOSLEEP.SYNCS 0x989680 ;  /* 0x009896800000895d */ /* 0x004fea0003900000 */
[----:B------:R-:W2:Y:S02]  /*8250*/  @!P0 SYNCS.PHASECHK.TRANS64 P0, [R0+URZ], R3 ;  /* 0x00000003000085a7 */ /* 0x000ea400080010ff */
[----:B--2---:R-:W-:Y:S05]  /*8260*/  @!P0 BRA `(.L_x_156) ;  /* 0xfffffffc00f08947 */ /* 0x004fea000383ffff */
[----:B------:R-:W-:Y:S05]  /*8270*/  BRA `(.L_x_157) ;  /* 0xffffffc000407947 */ /* 0x000fea000383ffff */
.L_x_85:
[----:B------:R-:W-:-:S07]  /*8280*/  MOV R0, UR7 ;  /* 0x0000000700007c02 */ /* 0x000fce0008000f00 */
.L_x_158:
[----:B-1----:R1:W2:Y:S02]  /*8290*/  SYNCS.PHASECHK.TRANS64.TRYWAIT P0, [R0+URZ], R3 ;  /* 0x00000003000075a7 */ /* 0x0022a400080011ff */
[----:B--2---:R-:W-:Y:S05]  /*82a0*/  @!P0 NANOSLEEP.SYNCS 0x989680 ;  /* 0x009896800000895d */ /* 0x004fea0003900000 */
[----:B------:R-:W2:Y:S02]  /*82b0*/  @!P0 SYNCS.PHASECHK.TRANS64 P0, [R0+URZ], R3 ;  /* 0x00000003000085a7 */ /* 0x000ea400080010ff */
[----:B--2---:R-:W-:Y:S05]  /*82c0*/  @!P0 BRA `(.L_x_158) ;  /* 0xfffffffc00f08947 */ /* 0x004fea000383ffff */
[----:B------:R-:W-:Y:S05]  /*82d0*/  BRA `(.L_x_159) ;  /* 0xffffffc0004c7947 */ /* 0x000fea000383ffff */
.L_x_88:
[----:B------:R-:W-:-:S07]  /*82e0*/  MOV R0, UR5 ;  /* 0x0000000500007c02 */ /* 0x000fce0008000f00 */
.L_x_160:
[----:B-1----:R1:W2:Y:S02]  /*82f0*/  SYNCS.PHASECHK.TRANS64.TRYWAIT P1, [R0+URZ+0x140], R2 ;  /* 0x00014002000075a7 */ /* 0x0022a400080211ff */
[----:B--2---:R-:W-:Y:S05]  /*8300*/  @!P1 NANOSLEEP.SYNCS 0x989680 ;  /* 0x009896800000995d */ /* 0x004fea0003900000 */
[----:B------:R-:W2:Y:S02]  /*8310*/  @!P1 SYNCS.PHASECHK.TRANS64 P1, [R0+URZ+0x140], R2 ;  /* 0x00014002000095a7 */ /* 0x000ea400080210ff */
[----:B--2---:R-:W-:Y:S05]  /*8320*/  @!P1 BRA `(.L_x_160) ;  /* 0xfffffffc00f09947 */ /* 0x004fea000383ffff */
[----:B------:R-:W-:Y:S05]  /*8330*/  BRA `(.L_x_161) ;  /* 0xffffffc000987947 */ /* 0x000fea000383ffff */
.L_x_93:
[----:B---3--:R3:W4:Y:S02]  /*8340*/  SYNCS.PHASECHK.TRANS64.TRYWAIT P0, [R7+URZ+0xc0], R0 ;  /* 0x0000c000070075a7 */ /* 0x00872400080011ff */
[----:B----4-:R-:W-:Y:S05]  /*8350*/  @!P0 NANOSLEEP.SYNCS 0x989680 ;  /* 0x009896800000895d */ /* 0x010fea0003900000 */
[----:B------:R-:W4:Y:S02]  /*8360*/  @!P0 SYNCS.PHASECHK.TRANS64 P0, [R7+URZ+0xc0], R0 ;  /* 0x0000c000070085a7 */ /* 0x000f2400080010ff */
[----:B----4-:R-:W-:Y:S05]  /*8370*/  @!P0 BRA `(.L_x_93) ;  /* 0xfffffffc00f08947 */ /* 0x010fea000383ffff */
[----:B------:R-:W-:Y:S05]  /*8380*/  BRA `(.L_x_162) ;  /* 0xffffffc400b07947 */ /* 0x000fea000383ffff */
.L_x_96:
[----:B-1----:R-:W-:Y:S07]  /*8390*/  MOV R0, UR19 ;  /* 0x0000001300007c02 */ /* 0x002fee0008000f00 */
.L_x_163:
[----:B-1----:R1:W3:Y:S02]  /*83a0*/  SYNCS.PHASECHK.TRANS64.TRYWAIT P2, [R0+URZ+0xb8], R7 ;  /* 0x0000b807000075a7 */ /* 0x0022e400080411ff */
[----:B---3--:R-:W-:Y:S05]  /*83b0*/  @!P2 NANOSLEEP.SYNCS 0x989680 ;  /* 0x009896800000a95d */ /* 0x008fea0003900000 */
[----:B------:R-:W3:Y:S02]  /*83c0*/  @!P2 SYNCS.PHASECHK.TRANS64 P2, [R0+URZ+0xb8], R7 ;  /* 0x0000b8070000a5a7 */ /* 0x000ee400080410ff */
[----:B---3--:R-:W-:Y:S05]  /*83d0*/  @!P2 BRA `(.L_x_163) ;  /* 0xfffffffc00f0a947 */ /* 0x008fea000383ffff */
[----:B------:R-:W-:Y:S05]  /*83e0*/  BRA `(.L_x_95) ;  /* 0xffffffc800f87947 */ /* 0x000fea000383ffff */
.L_x_99:
[----:B-1----:R-:W-:Y:S07]  /*83f0*/  MOV R0, UR19 ;  /* 0x0000001300007c02 */ /* 0x002fee0008000f00 */
.L_x_164:
[----:B-1----:R1:W3:Y:S02]  /*8400*/  SYNCS.PHASECHK.TRANS64.TRYWAIT P0, [R0+URZ+0xa8], R6 ;  /* 0x0000a806000075a7 */ /* 0x0022e400080011ff */
[----:B---3--:R-:W-:Y:S05]  /*8410*/  @!P0 NANOSLEEP.SYNCS 0x989680 ;  /* 0x009896800000895d */ /* 0x008fea0003900000 */
[----:B------:R-:W3:Y:S02]  /*8420*/  @!P0 SYNCS.PHASECHK.TRANS64 P0, [R0+URZ+0xa8], R6 ;  /* 0x0000a806000085a7 */ /* 0x000ee400080010ff */
[----:B---3--:R-:W-:Y:S05]  /*8430*/  @!P0 BRA `(.L_x_164) ;  /* 0xfffffffc00f08947 */ /* 0x008fea000383ffff */
[----:B------:R-:W-:Y:S05]  /*8440*/  BRA `(.L_x_165) ;  /* 0xffffffcc00447947 */ /* 0x000fea000383ffff */
.L_x_102:
[----:B--2---:R2:W4:Y:S02]  /*8450*/  SYNCS.PHASECHK.TRANS64.TRYWAIT P0, [R3+URZ+0xc0], R0 ;  /* 0x0000c000030075a7 */ /* 0x00452400080011ff */
[----:B----4-:R-:W-:Y:S05]  /*8460*/  @!P0 NANOSLEEP.SYNCS 0x989680 ;  /* 0x009896800000895d */ /* 0x010fea0003900000 */
[----:B------:R-:W4:Y:S02]  /*8470*/  @!P0 SYNCS.PHASECHK.TRANS64 P0, [R3+URZ+0xc0], R0 ;  /* 0x0000c000030085a7 */ /* 0x000f2400080010ff */
[----:B----4-:R-:W-:Y:S05]  /*8480*/  @!P0 BRA `(.L_x_102) ;  /* 0xfffffffc00f08947 */ /* 0x010fea000383ffff */
[----:B------:R-:W-:Y:S05]  /*8490*/  BRA `(.L_x_166) ;  /* 0xffffffd000807947 */ /* 0x000fea000383ffff */
.L_x_113:
[----:B-1----:R-:W-:Y:S04]  /*84a0*/  MOV R0, UR57 ;  /* 0x0000003900007c02 */ /* 0x002fe80008000f00 */
[----:B------:R1:W2:Y:S03]  /*84b0*/  SYNCS.PHASECHK.TRANS64.TRYWAIT P1, [R0+URZ+0xa0], R3 ;  /* 0x0000a003000075a7 */ /* 0x0002a600080211ff */
[----:B--2---:R-:W-:Y:S05]  /*84c0*/  @!P1 NANOSLEEP.SYNCS 0x989680 ;  /* 0x009896800000995d */ /* 0x004fea0003900000 */
[----:B------:R-:W2:Y:S02]  /*84d0*/  @!P1 SYNCS.PHASECHK.TRANS64 P1, [R0+URZ+0xa0], R3 ;  /* 0x0000a003000095a7 */ /* 0x000ea400080210ff */
[----:B--2---:R-:W-:Y:S05]  /*84e0*/  @!P1 BRA `(.L_x_113) ;  /* 0xfffffffc00ec9947 */ /* 0x004fea000383ffff */
[----:B------:R-:W-:Y:S05]  /*84f0*/  BRA `(.L_x_112) ;  /* 0xffffffdc00ac7947 */ /* 0x000fea000383ffff */
.L_x_115:
[----:B------:R1:W1:Y:S02]  /*8500*/  SYNCS.PHASECHK.TRANS64.TRYWAIT P1, [R143+URZ+0xe0], R4 ;  /* 0x0000e0048f0075a7 */ /* 0x00026400080211ff */
[----:B-1----:R-:W-:Y:S05]  /*8510*/  @!P1 NANOSLEEP.SYNCS 0x989680 ;  /* 0x009896800000995d */ /* 0x002fea0003900000 */
[----:B------:R-:W1:Y:S02]  /*8520*/  @!P1 SYNCS.PHASECHK.TRANS64 P1, [R143+URZ+0xe0], R4 ;  /* 0x0000e0048f0095a7 */ /* 0x000e6400080210ff */
[----:B-1----:R-:W-:Y:S05]  /*8530*/  @!P1 BRA `(.L_x_115) ;  /* 0xfffffffc00f09947 */ /* 0x002fea000383ffff */
[----:B------:R-:W-:Y:S05]  /*8540*/  BRA `(.L_x_114) ;  /* 0xffffffdc00f07947 */ /* 0x000fea000383ffff */
        .weak           $__internal_0_$__cuda_sm10x_tcgen05_guardrail_trap_col_being_dealloced_not_returned_by_alloc
        .type           $__internal_0_$__cuda_sm10x_tcgen05_guardrail_trap_col_being_dealloced_not_returned_by_alloc,@function
        .size           $__internal_0_$__cuda_sm10x_tcgen05_guardrail_trap_col_being_dealloced_not_returned_by_alloc,($__internal_1_$__cuda_sm10x_tcgen05_guardrail_trap_phase_invalid_during_alloc - $__internal_0_$__cuda_sm10x_tcgen05_guardrail_trap_col_being_dealloced_not_returned_by_alloc)
$__internal_0_$__cuda_sm10x_tcgen05_guardrail_trap_col_being_dealloced_not_returned_by_alloc:
[----:B------:R-:W-:Y:S05]  /*8550*/  BPT.TRAP 0x1 ;  /* 0x000000040000795c */ /* 0x000fea0000300000 */
[----:B------:R-:W-:-:S04]  /*8560*/  HFMA2 R3, -RZ, RZ, 0, 0 ;  /* 0x00000000ff037431 */ /* 0x000fc800000001ff */
[----:B------:R-:W-:Y:S05]  /*8570*/  RET.REL.NODEC R2 `(_ZN7cutlass13device_kernelINS_4gemm6kernel13GemmUniversalIN4cute5tupleIJiiiiEEENS1_10collective13CollectiveMmaINS1_35MainloopSm100TmaUmmaWarpSpecializedILi10ELi2ELi4ENS5_IJNS4_1CILi4EEENSA_ILi2EEENSA_ILi1EEEEEEEENS5_IJNSA_ILi256EEENSA_ILi64EEENSA_ILi128EEEEEENS_12float_e5m2_tENS5_IJlSD_lEEESK_SL_NS4_8TiledMMAINS4_8MMA_AtomIJNS4_10MMA_TraitsINS4_25SM100_MMA_F8F6F4_2x1SM_SSEJSK_SK_fSG_SH_NS4_17integral_constantINS4_4UMMA5MajorELSS_0EEEST_NSQ_INSR_7ScaleInELSU_0EEESV_EEEEEENS4_6LayoutINS5_IJSD_SD_SD_EEENS5_IJNSA_ILi0EEES10_S10_EEEEENS5_IJNS4_10UnderscoreES13_S13_EEEEENS4_28SM100_TMA_2SM_LOAD_MULTICASTENS4_14ComposedLayoutINS4_7SwizzleILi3ELi4ELi3EEENS4_18smem_ptr_flag_bitsILi8EEENSY_INS5_IJNSA_ILi8EEESI_EEENS5_IJSI_SD_EEEEEEEvNS4_8identityES16_S1G_vS1H_EENS_8epilogue10collective18CollectiveEpilogueINS1J_23Sm100TmaWarpSpecializedILi1ELi1ELi64ELb0ELb0EEEJNS5_IJSI_SH_SI_EEENS5_IJNSY_ISI_SD_EENSY_ISH_SD_EEEEESK_SL_SK_SL_NS1J_6fusion15FusionCallbacksIS1N_NS1S_17LinearCombinationISK_fSK_fLNS_15FloatRoundStyleE2EEES1O_S1R_JEEENS4_5SM1004TMEM4LOAD26SM100_TMEM_LOAD_32dp32b64xENS4_13SM90_TMA_LOADENS17_INS18_ILi2ELi4ELi3EEES1B_NSY_INS5_IJS1C_SH_EEENS5_IJSH_SD_EEEEEEENS4_39AutoVectorizingCopyWithAssumedAlignmentILi128EEENS4_14SM90_TMA_STOREES27_S29_S29_EEEvvEEEEvNT_6ParamsE) ;  /* 0xffffff7802a07950 */ /* 0x000fea0003c3ffff */
        .weak           $__internal_1_$__cuda_sm10x_tcgen05_guardrail_trap_phase_invalid_during_alloc
        .type           $__internal_1_$__cuda_sm10x_tcgen05_guardrail_trap_phase_invalid_during_alloc,@function
        .size           $__internal_1_$__cuda_sm10x_tcgen05_guardrail_trap_phase_invalid_during_alloc,($__internal_2_$__cuda_sm10x_tcgen05_guardrail_trap_unallocated_columns_being_dealloced - $__internal_1_$__cuda_sm10x_tcgen05_guardrail_trap_phase_invalid_during_alloc)
$__internal_1_$__cuda_sm10x_tcgen05_guardrail_trap_phase_invalid_during_alloc:
[----:B------:R-:W-:Y:S05]  /*8580*/  BPT.TRAP 0x1 ;  /* 0x000000040000795c */ /* 0x000fea0000300000 */
[----:B------:R-:W-:-:S04]  /*8590*/  MOV R5, 0x0 ;  /* 0x0000000000057802 */ /* 0x000fc80000000f00 */
[----:B------:R-:W-:Y:S05]  /*85a0*/  RET.REL.NODEC R4 `(_ZN7cutlass13device_kernelINS_4gemm6kernel13GemmUniversalIN4cute5tupleIJiiiiEEENS1_10collective13CollectiveMmaINS1_35MainloopSm100TmaUmmaWarpSpecializedILi10ELi2ELi4ENS5_IJNS4_1CILi4EEENSA_ILi2EEENSA_ILi1EEEEEEEENS5_IJNSA_ILi256EEENSA_ILi64EEENSA_ILi128EEEEEENS_12float_e5m2_tENS5_IJlSD_lEEESK_SL_NS4_8TiledMMAINS4_8MMA_AtomIJNS4_10MMA_TraitsINS4_25SM100_MMA_F8F6F4_2x1SM_SSEJSK_SK_fSG_SH_NS4_17integral_constantINS4_4UMMA5MajorELSS_0EEEST_NSQ_INSR_7ScaleInELSU_0EEESV_EEEEEENS4_6LayoutINS5_IJSD_SD_SD_EEENS5_IJNSA_ILi0EEES10_S10_EEEEENS5_IJNS4_10UnderscoreES13_S13_EEEEENS4_28SM100_TMA_2SM_LOAD_MULTICASTENS4_14ComposedLayoutINS4_7SwizzleILi3ELi4ELi3EEENS4_18smem_ptr_flag_bitsILi8EEENSY_INS5_IJNSA_ILi8EEESI_EEENS5_IJSI_SD_EEEEEEEvNS4_8identityES16_S1G_vS1H_EENS_8epilogue10collective18CollectiveEpilogueINS1J_23Sm100TmaWarpSpecializedILi1ELi1ELi64ELb0ELb0EEEJNS5_IJSI_SH_SI_EEENS5_IJNSY_ISI_SD_EENSY_ISH_SD_EEEEESK_SL_SK_SL_NS1J_6fusion15FusionCallbacksIS1N_NS1S_17LinearCombinationISK_fSK_fLNS_15FloatRoundStyleE2EEES1O_S1R_JEEENS4_5SM1004TMEM4LOAD26SM100_TMEM_LOAD_32dp32b64xENS4_13SM90_TMA_LOADENS17_INS18_ILi2ELi4ELi3EEES1B_NSY_INS5_IJS1C_SH_EEENS5_IJSH_SD_EEEEEEENS4_39AutoVectorizingCopyWithAssumedAlignmentILi128EEENS4_14SM90_TMA_STOREES27_S29_S29_EEEvvEEEEvNT_6ParamsE) ;  /* 0xffffff7804947950 */ /* 0x000fea0003c3ffff */
        .weak           $__internal_2_$__cuda_sm10x_tcgen05_guardrail_trap_unallocated_columns_being_dealloced
        .type           $__internal_2_$__cuda_sm10x_tcgen05_guardrail_trap_unallocated_columns_being_dealloced,@function
        .size           $__internal_2_$__cuda_sm10x_tcgen05_guardrail_trap_unallocated_columns_being_dealloced,(.L_x_168 - $__internal_2_$__cuda_sm10x_tcgen05_guardrail_trap_unallocated_columns_being_dealloced)
$__internal_2_$__cuda_sm10x_tcgen05_guardrail_trap_unallocated_columns_being_dealloced:
[----:B------:R-:W-:Y:S05]  /*85b0*/  BPT.TRAP 0x1 ;  /* 0x000000040000795c */ /* 0x000fea0000300000 */
[----:B------:R-:W-:-:S04]  /*85c0*/  HFMA2 R3, -RZ, RZ, 0, 0 ;  /* 0x00000000ff037431 */ /* 0x000fc800000001ff */
[----:B------:R-:W-:Y:S05]  /*85d0*/  RET.REL.NODEC R2 `(_ZN7cutlass13device_kernelINS_4gemm6kernel13GemmUniversalIN4cute5tupleIJiiiiEEENS1_10collective13CollectiveMmaINS1_35MainloopSm100TmaUmmaWarpSpecializedILi10ELi2ELi4ENS5_IJNS4_1CILi4EEENSA_ILi2EEENSA_ILi1EEEEEEEENS5_IJNSA_ILi256EEENSA_ILi64EEENSA_ILi128EEEEEENS_12float_e5m2_tENS5_IJlSD_lEEESK_SL_NS4_8TiledMMAINS4_8MMA_AtomIJNS4_10MMA_TraitsINS4_25SM100_MMA_F8F6F4_2x1SM_SSEJSK_SK_fSG_SH_NS4_17integral_constantINS4_4UMMA5MajorELSS_0EEEST_NSQ_INSR_7ScaleInELSU_0EEESV_EEEEEENS4_6LayoutINS5_IJSD_SD_SD_EEENS5_IJNSA_ILi0EEES10_S10_EEEEENS5_IJNS4_10UnderscoreES13_S13_EEEEENS4_28SM100_TMA_2SM_LOAD_MULTICASTENS4_14ComposedLayoutINS4_7SwizzleILi3ELi4ELi3EEENS4_18smem_ptr_flag_bitsILi8EEENSY_INS5_IJNSA_ILi8EEESI_EEENS5_IJSI_SD_EEEEEEEvNS4_8identityES16_S1G_vS1H_EENS_8epilogue10collective18CollectiveEpilogueINS1J_23Sm100TmaWarpSpecializedILi1ELi1ELi64ELb0ELb0EEEJNS5_IJSI_SH_SI_EEENS5_IJNSY_ISI_SD_EENSY_ISH_SD_EEEEESK_SL_SK_SL_NS1J_6fusion15FusionCallbacksIS1N_NS1S_17LinearCombinationISK_fSK_fLNS_15FloatRoundStyleE2EEES1O_S1R_JEEENS4_5SM1004TMEM4LOAD26SM100_TMEM_LOAD_32dp32b64xENS4_13SM90_TMA_LOADENS17_INS18_ILi2ELi4ELi3EEES1B_NSY_INS5_IJS1C_SH_EEENS5_IJSH_SD_EEEEEEENS4_39AutoVectorizingCopyWithAssumedAlignmentILi128EEENS4_14SM90_TMA_STOREES27_S29_S29_EEEvvEEEEvNT_6ParamsE) ;  /* 0xffffff7802887950 */ /* 0x000fea0003c3ffff */
.L_x_167:
[----:B------:R-:W-:-:S00]  /*85e0*/  BRA `(.L_x_167) ;  /* 0xfffffffc00fc7947 */ /* 0x000fc0000383ffff */
[----:B------:R-:W-:-:S00]  /*85f0*/  NOP ;  /* 0x0000000000007918 */ /* 0x000fc00000000000 */
        /* <DEDUP_REMOVED lines=8> */
.L_x_168:


//--------------------- .nv.global.init           --------------------------
	.section	.nv.global.init,"aw",@progbits
.nv.global.init:
	.type		$str$27,@object
	.size		$str$27,($str$28 - $str$27)
$str$27:
        /*0000*/ 	.byte	0x28, 0x61, 0x64, 0x64, 0x72, 0x65, 0x73, 0x73, 0x20, 0x26, 0x20, 0x6d, 0x61, 0x73, 0x6b, 0x29
        /*0010*/ 	.byte	0x20, 0x3d, 0x3d, 0x20, 0x30, 0x00
	.type		$str$28,@object
	.size		$str$28,($str$26 - $str$28)
$str$28:
        /*0016*/ 	.byte	0x2f, 0x74, 0x6d, 0x70, 0x2f, 0x63, 0x75, 0x74, 0x6c, 0x61, 0x73, 0x73, 0x5f, 0x73, 0x77, 0x65
        /*0026*/ 	.byte	0x65, 0x70, 0x5f, 0x73, 0x72, 0x63, 0x2f, 0x69, 0x6e, 0x63, 0x6c, 0x75, 0x64, 0x65, 0x2f, 0x63
        /*0036*/ 	.byte	0x75, 0x74, 0x65, 0x2f, 0x70, 0x6f, 0x69, 0x6e, 0x74, 0x65, 0x72, 0x5f, 0x66, 0x6c, 0x61, 0x67
        /*0046*/ 	.byte	0x67, 0x65, 0x64, 0x2e, 0x68, 0x70, 0x70, 0x00
	.type		$str$26,@object
	.size		$str$26,($str$25 - $str$26)
$str$26:
        /*004e*/ 	.byte	0x2f, 0x74, 0x6d, 0x70, 0x2f, 0x63, 0x75, 0x74, 0x6c, 0x61, 0x73, 0x73, 0x5f, 0x73, 0x77, 0x65
        /*005e*/ 	.byte	0x65, 0x70, 0x5f, 0x73, 0x72, 0x63, 0x2f, 0x69, 0x6e, 0x63, 0x6c, 0x75, 0x64, 0x65, 0x2f, 0x63
        /*006e*/ 	.byte	0x75, 0x74, 0x65, 0x2f, 0x61, 0x74, 0x6f, 0x6d, 0x2f, 0x63, 0x6f, 0x70, 0x79, 0x5f, 0x74, 0x72
        /*007e*/ 	.byte	0x61, 0x69, 0x74, 0x73, 0x5f, 0x73, 0x6d, 0x31, 0x30, 0x30, 0x2e, 0x68, 0x70, 0x70, 0x00
	.type		$str$25,@object
	.size		$str$25,(__unnamed_1 - $str$25)
$str$25:
        /*008d*/ 	.byte	0x28, 0x28, 0x75, 0x69, 0x6e, 0x74, 0x33, 0x32, 0x5f, 0x74, 0x28, 0x74, 0x68, 0x72, 0x65, 0x61
        /*009d*/ 	.byte	0x64, 0x49, 0x64, 0x78, 0x2e, 0x78, 0x29, 0x20, 0x2f, 0x20, 0x33, 0x32, 0x29, 0x20, 0x25, 0x20
        /*00ad*/ 	.byte	0x34, 0x29, 0x20, 0x3d, 0x3d, 0x20, 0x28, 0x28, 0x28, 0x74, 0x6d, 0x65, 0x6d, 0x5f, 0x61, 0x64
        /*00bd*/ 	.byte	0x64, 0x72, 0x20, 0x3e, 0x3e, 0x20, 0x31, 0x36, 0x29, 0x20, 0x2f, 0x20, 0x33, 0x32, 0x29, 0x20
        /*00cd*/ 	.byte	0x25, 0x20, 0x34, 0x29, 0x00
	.type		__unnamed_1,@object
	.size		__unnamed_1,(__unnamed_2 - __unnamed_1)
__unnamed_1:
        /*00d2*/ 	.byte	0x61, 0x75, 0x74, 0x6f, 0x20, 0x63, 0x75, 0x74, 0x65, 0x3a, 0x3a, 0x61, 0x73, 0x5f, 0x70, 0x6f
        /* <DEDUP_REMOVED lines=24> */
        /*0262*/ 	.byte	0x43, 0x3c, 0x38, 0x31, 0x39, 0x32, 0x3e, 0x3e, 0x3e, 0x3e, 0x5d, 0x00
	.type		__unnamed_2,@object
	.size		__unnamed_2,(.L_2 - __unnamed_2)
__unnamed_2:
        /* <DEDUP_REMOVED lines=42> */
        /*050e*/ 	.byte	0x3e, 0x3e, 0x3e, 0x3e, 0x5d, 0x00
.L_2:


//--------------------- .nv.shared._ZN7cutlass13device_kernelINS_4gemm6kernel13GemmUniversalIN4cute5tupleIJiiiiEEENS1_10collective13CollectiveMmaINS1_35MainloopSm100TmaUmmaWarpSpecializedILi10ELi2ELi4ENS5_IJNS4_1CILi4EEENSA_ILi2EEENSA_ILi1EEEEEEEENS5_IJNSA_ILi256EEENSA_ILi64EEENSA_ILi128EEEEEENS_12float_e5m2_tENS5_IJlSD_lEEESK_SL_NS4_8TiledMMAINS4_8MMA_AtomIJNS4_10MMA_TraitsINS4_25SM100_MMA_F8F6F4_2x1SM_SSEJSK_SK_fSG_SH_NS4_17integral_constantINS4_4UMMA5MajorELSS_0EEEST_NSQ_INSR_7ScaleInELSU_0EEESV_EEEEEENS4_6LayoutINS5_IJSD_SD_SD_EEENS5_IJNSA_ILi0EEES10_S10_EEEEENS5_IJNS4_10UnderscoreES13_S13_EEEEENS4_28SM100_TMA_2SM_LOAD_MULTICASTENS4_14ComposedLayoutINS4_7SwizzleILi3ELi4ELi3EEENS4_18smem_ptr_flag_bitsILi8EEENSY_INS5_IJNSA_ILi8EEESI_EEENS5_IJSI_SD_EEEEEEEvNS4_8identityES16_S1G_vS1H_EENS_8epilogue10collective18CollectiveEpilogueINS1J_23Sm100TmaWarpSpecializedILi1ELi1ELi64ELb0ELb0EEEJNS5_IJSI_SH_SI_EEENS5_IJNSY_ISI_SD_EENSY_ISH_SD_EEEEESK_SL_SK_SL_NS1J_6fusion15FusionCallbacksIS1N_NS1S_17LinearCombinationISK_fSK_fLNS_15FloatRoundStyleE2EEES1O_S1R_JEEENS4_5SM1004TMEM4LOAD26SM100_TMEM_LOAD_32dp32b64xENS4_13SM90_TMA_LOADENS17_INS18_ILi2ELi4ELi3EEES1B_NSY_INS5_IJS1C_SH_EEENS5_IJSH_SD_EEEEEEENS4_39AutoVectorizingCopyWithAssumedAlignmentILi128EEENS4_14SM90_TMA_STOREES27_S29_S29_EEEvvEEEEvNT_6ParamsE --------------------------
	.section	.nv.shared._ZN7cutlass13device_kernelINS_4gemm6kernel13GemmUniversalIN4cute5tupleIJiiiiEEENS1_10collective13CollectiveMmaINS1_35MainloopSm100TmaUmmaWarpSpecializedILi10ELi2ELi4ENS5_IJNS4_1CILi4EEENSA_ILi2EEENSA_ILi1EEEEEEEENS5_IJNSA_ILi256EEENSA_ILi64EEENSA_ILi128EEEEEENS_12float_e5m2_tENS5_IJlSD_lEEESK_SL_NS4_8TiledMMAINS4_8MMA_AtomIJNS4_10MMA_TraitsINS4_25SM100_MMA_F8F6F4_2x1SM_SSEJSK_SK_fSG_SH_NS4_17integral_constantINS4_4UMMA5MajorELSS_0EEEST_NSQ_INSR_7ScaleInELSU_0EEESV_EEEEEENS4_6LayoutINS5_IJSD_SD_SD_EEENS5_IJNSA_ILi0EEES10_S10_EEEEENS5_IJNS4_10UnderscoreES13_S13_EEEEENS4_28SM100_TMA_2SM_LOAD_MULTICASTENS4_14ComposedLayoutINS4_7SwizzleILi3ELi4ELi3EEENS4_18smem_ptr_flag_bitsILi8EEENSY_INS5_IJNSA_ILi8EEESI_EEENS5_IJSI_SD_EEEEEEEvNS4_8identityES16_S1G_vS1H_EENS_8epilogue10collective18CollectiveEpilogueINS1J_23Sm100TmaWarpSpecializedILi1ELi1ELi64ELb0ELb0EEEJNS5_IJSI_SH_SI_EEENS5_IJNSY_ISI_SD_EENSY_ISH_SD_EEEEESK_SL_SK_SL_NS1J_6fusion15FusionCallbacksIS1N_NS1S_17LinearCombinationISK_fSK_fLNS_15FloatRoundStyleE2EEES1O_S1R_JEEENS4_5SM1004TMEM4LOAD26SM100_TMEM_LOAD_32dp32b64xENS4_13SM90_TMA_LOADENS17_INS18_ILi2ELi4ELi3EEES1B_NSY_INS5_IJS1C_SH_EEENS5_IJSH_SD_EEEEEEENS4_39AutoVectorizingCopyWithAssumedAlignmentILi128EEENS4_14SM90_TMA_STOREES27_S29_S29_EEEvvEEEEvNT_6ParamsE,"aw",@nobits
	.sectionflags	@""
	.align	16
	.zero		1024


//--------------------- .nv.shared.reserved.0     --------------------------
	.section	.nv.shared.reserved.0,"aw",@nobits
	.weak		__nv_reservedSMEM_offset_0_alias
	.size		__nv_reservedSMEM_offset_0_alias, 0, 64
	.other		__nv_reservedSMEM_offset_0_alias,@"STO_CUDA_RESERVED_SHARED STV_DEFAULT"
__nv_reservedSMEM_offset_0_alias:
	.zero		0
.nv.shared.reserved.0:
	.zero		64
	.weak		__nv_reservedSMEM_tcgen05_partition
	.type		__nv_reservedSMEM_tcgen05_partition,@object
	.size		__nv_reservedSMEM_tcgen05_partition,(.L_0 - __nv_reservedSMEM_tcgen05_partition)
__nv_reservedSMEM_tcgen05_partition:
	.zero		32
.L_0:


//--------------------- .nv.global                --------------------------
	.section	.nv.global,"aw",@nobits
.nv.global:
	.type		_ZN40_INTERNAL_1287d16e_4_k_cu_bee016fe_294804cute1_E,@object
	.size		_ZN40_INTERNAL_1287d16e_4_k_cu_bee016fe_294804cute1_E,(_ZN40_INTERNAL_1287d16e_4_k_cu_bee016fe_294804cuda3std3__45__cpo6cbeginE - _ZN40_INTERNAL_1287d16e_4_k_cu_bee016fe_294804cute1_E)
_ZN40_INTERNAL_1287d16e_4_k_cu_bee016fe_294804cute1_E:
	.zero		1
	.type		_ZN40_INTERNAL_1287d16e_4_k_cu_bee016fe_294804cuda3std3__45__cpo6cbeginE,@object
	.size		_ZN40_INTERNAL_1287d16e_4_k_cu_bee016fe_294804cuda3std3__45__cpo6cbeginE,(_ZN40_INTERNAL_1287d16e_4_k_cu_bee016fe_294804cuda3std3__48in_placeE - _ZN40_INTERNAL_1287d16e_4_k_cu_bee016fe_294804cuda3std3__45__cpo6cbeginE)
_ZN40_INTERNAL_1287d16e_4_k_cu_bee016fe_294804cuda3std3__45__cpo6cbeginE:
	.zero		1
	.type		_ZN40_INTERNAL_1287d16e_4_k_cu_bee016fe_294804cuda3std3__48in_placeE,@object
	.size		_ZN40_INTERNAL_1287d16e_4_k_cu_bee016fe_294804cuda3std3__48in_placeE,(_ZN40_INTERNAL_1287d16e_4_k_cu_bee016fe_294804cuda3std6ranges3__45__cpo9iter_moveE - _ZN40_INTERNAL_1287d16e_4_k_cu_bee016fe_294804cuda3std3__48in_placeE)
_ZN40_INTERNAL_1287d16e_4_k_cu_bee016fe_294804cuda3std3__48in_placeE:
	.zero		1
	.type		_ZN40_INTERNAL_1287d16e_4_k_cu_bee016fe_294804cuda3std6ranges3__45__cpo9iter_moveE,@object
	.size		_ZN40_INTERNAL_1287d16e_4_k_cu_bee016fe_294804cuda3std6ranges3__45__cpo9iter_moveE,(_ZN40_INTERNAL_1287d16e_4_k_cu_bee016fe_294804cuda3std3__45__cpo5beginE - _ZN40_INTERNAL_1287d16e_4_k_cu_bee016fe_294804cuda3std6ranges3__45__cpo9iter_moveE)
_ZN40_INTERNAL_1287d16e_4_k_cu_bee016fe_294804cuda3std6ranges3__45__cpo9iter_moveE:
	.zero		1
	.type		_ZN40_INTERNAL_1287d16e_4_k_cu_bee016fe_294804cuda3std3__45__cpo5beginE,@object
	.size		_ZN40_INTERNAL_1287d16e_4_k_cu_bee016fe_294804cuda3std3__45__cpo5beginE,(_ZN40_INTERNAL_1287d16e_4_k_cu_bee016fe_294804cuda3std3__442_GLOBAL__N__1287d16e_4_k_cu_bee016fe_294806ignoreE - _ZN40_INTERNAL_1287d16e_4_k_cu_bee016fe_294804cuda3std3__45__cpo5beginE)
_ZN40_INTERNAL_1287d16e_4_k_cu_bee016fe_294804cuda3std3__45__cpo5beginE:
	.zero		1
	.type		_ZN40_INTERNAL_1287d16e_4_k_cu_bee016fe_294804cuda3std3__442_GLOBAL__N__1287d16e_4_k_cu_bee016fe_294806ignoreE,@object
	.size		_ZN40_INTERNAL_1287d16e_4_k_cu_bee016fe_294804cuda3std3__442_GLOBAL__N__1287d16e_4_k_cu_bee016fe_294806ignoreE,(_ZN40_INTERNAL_1287d16e_4_k_cu_bee016fe_294804cute7productE - _ZN40_INTERNAL_1287d16e_4_k_cu_bee016fe_294804cuda3std3__442_GLOBAL__N__1287d16e_4_k_cu_bee016fe_294806ignoreE)
_ZN40_INTERNAL_1287d16e_4_k_cu_bee016fe_294804cuda3std3__442_GLOBAL__N__1287d16e_4_k_cu_bee016fe_294806ignoreE:
	.zero		1
	.type		_ZN40_INTERNAL_1287d16e_4_k_cu_bee016fe_294804cute7productE,@object
	.size		_ZN40_INTERNAL_1287d16e_4_k_cu_bee016fe_294804cute7productE,(_ZN40_INTERNAL_1287d16e_4_k_cu_bee016fe_294804cuda3std3__45__cpo3endE - _ZN40_INTERNAL_1287d16e_4_k_cu_bee016fe_294804cute7productE)
_ZN40_INTERNAL_1287d16e_4_k_cu_bee016fe_294804cute7productE:
	.zero		1
	.type		_ZN40_INTERNAL_1287d16e_4_k_cu_bee016fe_294804cuda3std3__45__cpo3endE,@object
	.size		_ZN40_INTERNAL_1287d16e_4_k_cu_bee016fe_294804cuda3std3__45__cpo3endE,(_ZN40_INTERNAL_1287d16e_4_k_cu_bee016fe_294804cuda3std3__419piecewise_constructE - _ZN40_INTERNAL_1287d16e_4_k_cu_bee016fe_294804cuda3std3__45__cpo3endE)
_ZN40_INTERNAL_1287d16e_4_k_cu_bee016fe_294804cuda3std3__45__cpo3endE:
	.zero		1
	.type		_ZN40_INTERNAL_1287d16e_4_k_cu_bee016fe_294804cuda3std3__419piecewise_constructE,@object
	.size		_ZN40_INTERNAL_1287d16e_4_k_cu_bee016fe_294804cuda3std3__419piecewise_constructE,(_ZN40_INTERNAL_1287d16e_4_k_cu_bee016fe_294804cuda3std3__45__cpo4cendE - _ZN40_INTERNAL_1287d16e_4_k_cu_bee016fe_294804cuda3std3__419piecewise_constructE)
_ZN40_INTERNAL_1287d16e_4_k_cu_bee016fe_294804cuda3std3__419piecewise_constructE:
	.zero		1
	.type		_ZN40_INTERNAL_1287d16e_4_k_cu_bee016fe_294804cuda3std3__45__cpo4cendE,@object
	.size		_ZN40_INTERNAL_1287d16e_4_k_cu_bee016fe_294804cuda3std3__45__cpo4cendE,(_ZN40_INTERNAL_1287d16e_4_k_cu_bee016fe_294804cuda3std6ranges3__45__cpo4swapE - _ZN40_INTERNAL_1287d16e_4_k_cu_bee016fe_294804cuda3std3__45__cpo4cendE)
_ZN40_INTERNAL_1287d16e_4_k_cu_bee016fe_294804cuda3std3__45__cpo4cendE:
	.zero		1
	.type		_ZN40_INTERNAL_1287d16e_4_k_cu_bee016fe_294804cuda3std6ranges3__45__cpo4swapE,@object
	.size		_ZN40_INTERNAL_1287d16e_4_k_cu_bee016fe_294804cuda3std6ranges3__45__cpo4swapE,(.L_10 - _ZN40_INTERNAL_1287d16e_4_k_cu_bee016fe_294804cuda3std6ranges3__45__cpo4swapE)
_ZN40_INTERNAL_1287d16e_4_k_cu_bee016fe_294804cuda3std6ranges3__45__cpo4swapE:
	.zero		1
.L_10:


//--------------------- .nv.constant0._ZN7cutlass13device_kernelINS_4gemm6kernel13GemmUniversalIN4cute5tupleIJiiiiEEENS1_10collective13CollectiveMmaINS1_35MainloopSm100TmaUmmaWarpSpecializedILi10ELi2ELi4ENS5_IJNS4_1CILi4EEENSA_ILi2EEENSA_ILi1EEEEEEEENS5_IJNSA_ILi256EEENSA_ILi64EEENSA_ILi128EEEEEENS_12float_e5m2_tENS5_IJlSD_lEEESK_SL_NS4_8TiledMMAINS4_8MMA_AtomIJNS4_10MMA_TraitsINS4_25SM100_MMA_F8F6F4_2x1SM_SSEJSK_SK_fSG_SH_NS4_17integral_constantINS4_4UMMA5MajorELSS_0EEEST_NSQ_INSR_7ScaleInELSU_0EEESV_EEEEEENS4_6LayoutINS5_IJSD_SD_SD_EEENS5_IJNSA_ILi0EEES10_S10_EEEEENS5_IJNS4_10UnderscoreES13_S13_EEEEENS4_28SM100_TMA_2SM_LOAD_MULTICASTENS4_14ComposedLayoutINS4_7SwizzleILi3ELi4ELi3EEENS4_18smem_ptr_flag_bitsILi8EEENSY_INS5_IJNSA_ILi8EEESI_EEENS5_IJSI_SD_EEEEEEEvNS4_8identityES16_S1G_vS1H_EENS_8epilogue10collective18CollectiveEpilogueINS1J_23Sm100TmaWarpSpecializedILi1ELi1ELi64ELb0ELb0EEEJNS5_IJSI_SH_SI_EEENS5_IJNSY_ISI_SD_EENSY_ISH_SD_EEEEESK_SL_SK_SL_NS1J_6fusion15FusionCallbacksIS1N_NS1S_17LinearCombinationISK_fSK_fLNS_15FloatRoundStyleE2EEES1O_S1R_JEEENS4_5SM1004TMEM4LOAD26SM100_TMEM_LOAD_32dp32b64xENS4_13SM90_TMA_LOADENS17_INS18_ILi2ELi4ELi3EEES1B_NSY_INS5_IJS1C_SH_EEENS5_IJSH_SD_EEEEEEENS4_39AutoVectorizingCopyWithAssumedAlignmentILi128EEENS4_14SM90_TMA_STOREES27_S29_S29_EEEvvEEEEvNT_6ParamsE --------------------------
	.section	.nv.constant0._ZN7cutlass13device_kernelINS_4gemm6kernel13GemmUniversalIN4cute5tupleIJiiiiEEENS1_10collective13CollectiveMmaINS1_35MainloopSm100TmaUmmaWarpSpecializedILi10ELi2ELi4ENS5_IJNS4_1CILi4EEENSA_ILi2EEENSA_ILi1EEEEEEEENS5_IJNSA_ILi256EEENSA_ILi64EEENSA_ILi128EEEEEENS_12float_e5m2_tENS5_IJlSD_lEEESK_SL_NS4_8TiledMMAINS4_8MMA_AtomIJNS4_10MMA_TraitsINS4_25SM100_MMA_F8F6F4_2x1SM_SSEJSK_SK_fSG_SH_NS4_17integral_constantINS4_4UMMA5MajorELSS_0EEEST_NSQ_INSR_7ScaleInELSU_0EEESV_EEEEEENS4_6LayoutINS5_IJSD_SD_SD_EEENS5_IJNSA_ILi0EEES10_S10_EEEEENS5_IJNS4_10UnderscoreES13_S13_EEEEENS4_28SM100_TMA_2SM_LOAD_MULTICASTENS4_14ComposedLayoutINS4_7SwizzleILi3ELi4ELi3EEENS4_18smem_ptr_flag_bitsILi8EEENSY_INS5_IJNSA_ILi8EEESI_EEENS5_IJSI_SD_EEEEEEEvNS4_8identityES16_S1G_vS1H_EENS_8epilogue10collective18CollectiveEpilogueINS1J_23Sm100TmaWarpSpecializedILi1ELi1ELi64ELb0ELb0EEEJNS5_IJSI_SH_SI_EEENS5_IJNSY_ISI_SD_EENSY_ISH_SD_EEEEESK_SL_SK_SL_NS1J_6fusion15FusionCallbacksIS1N_NS1S_17LinearCombinationISK_fSK_fLNS_15FloatRoundStyleE2EEES1O_S1R_JEEENS4_5SM1004TMEM4LOAD26SM100_TMEM_LOAD_32dp32b64xENS4_13SM90_TMA_LOADENS17_INS18_ILi2ELi4ELi3EEES1B_NSY_INS5_IJS1C_SH_EEENS5_IJSH_SD_EEEEEEENS4_39AutoVectorizingCopyWithAssumedAlignmentILi128EEENS4_14SM90_TMA_STOREES27_S29_S29_EEEvvEEEEvNT_6ParamsE,"a",@progbits
	.sectionflags	@""
	.align	4
.nv.constant0._ZN7cutlass13device_kernelINS_4gemm6kernel13GemmUniversalIN4cute5tupleIJiiiiEEENS1_10collective13CollectiveMmaINS1_35MainloopSm100TmaUmmaWarpSpecializedILi10ELi2ELi4ENS5_IJNS4_1CILi4EEENSA_ILi2EEENSA_ILi1EEEEEEEENS5_IJNSA_ILi256EEENSA_ILi64EEENSA_ILi128EEEEEENS_12float_e5m2_tENS5_IJlSD_lEEESK_SL_NS4_8TiledMMAINS4_8MMA_AtomIJNS4_10MMA_TraitsINS4_25SM100_MMA_F8F6F4_2x1SM_SSEJSK_SK_fSG_SH_NS4_17integral_constantINS4_4UMMA5MajorELSS_0EEEST_NSQ_INSR_7ScaleInELSU_0EEESV_EEEEEENS4_6LayoutINS5_IJSD_SD_SD_EEENS5_IJNSA_ILi0EEES10_S10_EEEEENS5_IJNS4_10UnderscoreES13_S13_EEEEENS4_28SM100_TMA_2SM_LOAD_MULTICASTENS4_14ComposedLayoutINS4_7SwizzleILi3ELi4ELi3EEENS4_18smem_ptr_flag_bitsILi8EEENSY_INS5_IJNSA_ILi8EEESI_EEENS5_IJSI_SD_EEEEEEEvNS4_8identityES16_S1G_vS1H_EENS_8epilogue10collective18CollectiveEpilogueINS1J_23Sm100TmaWarpSpecializedILi1ELi1ELi64ELb0ELb0EEEJNS5_IJSI_SH_SI_EEENS5_IJNSY_ISI_SD_EENSY_ISH_SD_EEEEESK_SL_SK_SL_NS1J_6fusion15FusionCallbacksIS1N_NS1S_17LinearCombinationISK_fSK_fLNS_15FloatRoundStyleE2EEES1O_S1R_JEEENS4_5SM1004TMEM4LOAD26SM100_TMEM_LOAD_32dp32b64xENS4_13SM90_TMA_LOADENS17_INS18_ILi2ELi4ELi3EEES1B_NSY_INS5_IJS1C_SH_EEENS5_IJSH_SD_EEEEEEENS4_39AutoVectorizingCopyWithAssumedAlignmentILi128EEENS4_14SM90_TMA_STOREES27_S29_S29_EEEvvEEEEvNT_6ParamsE:
	.zero		2944


//--------------------- SYMBOLS --------------------------

	.type		.nv.reservedSmem.offset0,@object
	.size		.nv.reservedSmem.offset0,0x4
	.type		.nv.reservedSmem.cap,@object
	.size		.nv.reservedSmem.cap,0x4
	.type		__assertfail,@function
